	.target	sm_100a

	.elftype	@"ET_EXEC"


//--------------------- .note.nv.tkinfo           --------------------------
	.section	.note.nv.tkinfo,"",@"SHT_NOTE"
	.sectionflags	@"SHF_NOTE_NV_TKINFO"
	.tkinfo
        /*0018*/ 	.word	0x00000002
        /*0030*/ 	.string	""
        /*0030*/ 	.string	"ptxas"
        /*0030*/ 	.string	"Cuda compilation tools, release 13.0, V13.0.88"
        /*0030*/ 	.string	"Build cuda_13.0.r13.0/compiler.36424714_0"
        /*0030*/ 	.string	"-arch sm_100a -m 64 "



//--------------------- .note.nv.cuinfo           --------------------------
	.section	.note.nv.cuinfo,"",@"SHT_NOTE"
	.sectionflags	@"SHF_NOTE_NV_CUINFO"
        /*0018*/ 	.short	0x0002
        /*001a*/ 	.short	0x0064
        /*001c*/ 	.short	0x0082
	.zero		2


//--------------------- .nv.info                  --------------------------
	.section	.nv.info,"",@"SHT_CUDA_INFO"
	.align	4


	//----- nvinfo : EIATTR_REGCOUNT
	.align		4
        /*0000*/ 	.byte	0x04, 0x2f
        /*0002*/ 	.short	(.L_19 - .L_18)
	.align		4
.L_18:
        /*0004*/ 	.word	index@(_ZN7cutlass13device_kernelINS_4gemm6kernel13GemmUniversalIN4cute5tupleIJiiiiEEENS1_10collective13CollectiveMmaINS1_35MainloopSm100TmaUmmaWarpSpecializedILi4ELi2ELi4ENS5_IJNS4_1CILi2EEENSA_ILi1EEESC_EEEEENS5_IJNSA_ILi128EEENSA_ILi256EEESF_EEENS_10bfloat16_tENS5_IJlSC_lEEESI_SJ_NS4_8TiledMMAINS4_8MMA_AtomIJNS4_26SM100_MMA_F16BF16_2x1SM_SSISI_SI_fLi128ELi256ELNS4_4UMMA5MajorE0ELSO_0ELNSN_7ScaleInE0ELSP_0EEEEEENS4_6LayoutINS5_IJSC_SC_SC_EEENS5_IJNSA_ILi0EEESU_SU_EEEEENS5_IJNS4_10UnderscoreESX_SX_EEEEENS4_18SM100_TMA_2SM_LOADENS4_14ComposedLayoutINS4_7SwizzleILi3ELi4ELi3EEENS4_18smem_ptr_flag_bitsILi16EEENSS_INS5_IJNSA_ILi8EEENSA_ILi64EEEEEENS5_IJS17_SC_EEEEEEEvNS4_8identityES10_S1B_vS1C_EENS_8epilogue10collective18CollectiveEpilogueINS1E_23Sm100TmaWarpSpecializedILi4ELi2ELi32ELb1ELb0EEEJNS5_IJS17_SG_SF_EEENS5_IJNSS_IS17_SC_EENSS_INS5_IJNSA_ILi32EEESB_EEENS5_IJSC_SF_EEEEEEEESI_SJ_SI_SJ_NS1E_6fusion15FusionCallbacksIS1I_NS1Q_17LinearCombinationISI_fSI_fLNS_15FloatRoundStyleE2EEES1J_S1P_JEEENS4_5SM1004TMEM4LOAD26SM100_TMEM_LOAD_32dp32b32xENS4_13SM90_TMA_LOADENS11_INS12_ILi2ELi4ELi3EEES15_NSS_INS5_IJS16_S1L_EEENS5_IJS1L_SC_EEEEEEENS4_39AutoVectorizingCopyWithAssumedAlignmentILi128EEENS4_14SM90_TMA_STOREES25_S27_S27_EEEvvEEEEvNT_6ParamsE)
        /*0008*/ 	.word	0x00000073


	//----- nvinfo : EIATTR_FRAME_SIZE
	.align		4
.L_19:
        /*000c*/ 	.byte	0x04, 0x11
        /*000e*/ 	.short	(.L_21 - .L_20)
	.align		4
.L_20:
        /*0010*/ 	.word	index@($__internal_2_$__cuda_sm10x_tcgen05_guardrail_trap_unallocated_columns_being_dealloced)
        /*0014*/ 	.word	0x00000000


	//----- nvinfo : EIATTR_FRAME_SIZE
	.align		4
.L_21:
        /*0018*/ 	.byte	0x04, 0x11
        /*001a*/ 	.short	(.L_23 - .L_22)
	.align		4
.L_22:
        /*001c*/ 	.word	index@($__internal_1_$__cuda_sm10x_tcgen05_guardrail_trap_phase_invalid_during_alloc)
        /*0020*/ 	.word	0x00000000


	//----- nvinfo : EIATTR_FRAME_SIZE
	.align		4
.L_23:
        /*0024*/ 	.byte	0x04, 0x11
        /*0026*/ 	.short	(.L_25 - .L_24)
	.align		4
.L_24:
        /*0028*/ 	.word	index@($__internal_0_$__cuda_sm10x_tcgen05_guardrail_trap_col_being_dealloced_not_returned_by_alloc)
        /*002c*/ 	.word	0x00000000


	//----- nvinfo : EIATTR_FRAME_SIZE
	.align		4
.L_25:
        /*0030*/ 	.byte	0x04, 0x11
        /*0032*/ 	.short	(.L_27 - .L_26)
	.align		4
.L_26:
        /*0034*/ 	.word	index@(_ZN7cutlass13device_kernelINS_4gemm6kernel13GemmUniversalIN4cute5tupleIJiiiiEEENS1_10collective13CollectiveMmaINS1_35MainloopSm100TmaUmmaWarpSpecializedILi4ELi2ELi4ENS5_IJNS4_1CILi2EEENSA_ILi1EEESC_EEEEENS5_IJNSA_ILi128EEENSA_ILi256EEESF_EEENS_10bfloat16_tENS5_IJlSC_lEEESI_SJ_NS4_8TiledMMAINS4_8MMA_AtomIJNS4_26SM100_MMA_F16BF16_2x1SM_SSISI_SI_fLi128ELi256ELNS4_4UMMA5MajorE0ELSO_0ELNSN_7ScaleInE0ELSP_0EEEEEENS4_6LayoutINS5_IJSC_SC_SC_EEENS5_IJNSA_ILi0EEESU_SU_EEEEENS5_IJNS4_10UnderscoreESX_SX_EEEEENS4_18SM100_TMA_2SM_LOADENS4_14ComposedLayoutINS4_7SwizzleILi3ELi4ELi3EEENS4_18smem_ptr_flag_bitsILi16EEENSS_INS5_IJNSA_ILi8EEENSA_ILi64EEEEEENS5_IJS17_SC_EEEEEEEvNS4_8identityES10_S1B_vS1C_EENS_8epilogue10collective18CollectiveEpilogueINS1E_23Sm100TmaWarpSpecializedILi4ELi2ELi32ELb1ELb0EEEJNS5_IJS17_SG_SF_EEENS5_IJNSS_IS17_SC_EENSS_INS5_IJNSA_ILi32EEESB_EEENS5_IJSC_SF_EEEEEEEESI_SJ_SI_SJ_NS1E_6fusion15FusionCallbacksIS1I_NS1Q_17LinearCombinationISI_fSI_fLNS_15FloatRoundStyleE2EEES1J_S1P_JEEENS4_5SM1004TMEM4LOAD26SM100_TMEM_LOAD_32dp32b32xENS4_13SM90_TMA_LOADENS11_INS12_ILi2ELi4ELi3EEES15_NSS_INS5_IJS16_S1L_EEENS5_IJS1L_SC_EEEEEEENS4_39AutoVectorizingCopyWithAssumedAlignmentILi128EEENS4_14SM90_TMA_STOREES25_S27_S27_EEEvvEEEEvNT_6ParamsE)
        /*0038*/ 	.word	0x00000000


	//----- nvinfo : EIATTR_MIN_STACK_SIZE
	.align		4
.L_27:
        /*003c*/ 	.byte	0x04, 0x12
        /*003e*/ 	.short	(.L_29 - .L_28)
	.align		4
.L_28:
        /*0040*/ 	.word	index@(_ZN7cutlass13device_kernelINS_4gemm6kernel13GemmUniversalIN4cute5tupleIJiiiiEEENS1_10collective13CollectiveMmaINS1_35MainloopSm100TmaUmmaWarpSpecializedILi4ELi2ELi4ENS5_IJNS4_1CILi2EEENSA_ILi1EEESC_EEEEENS5_IJNSA_ILi128EEENSA_ILi256EEESF_EEENS_10bfloat16_tENS5_IJlSC_lEEESI_SJ_NS4_8TiledMMAINS4_8MMA_AtomIJNS4_26SM100_MMA_F16BF16_2x1SM_SSISI_SI_fLi128ELi256ELNS4_4UMMA5MajorE0ELSO_0ELNSN_7ScaleInE0ELSP_0EEEEEENS4_6LayoutINS5_IJSC_SC_SC_EEENS5_IJNSA_ILi0EEESU_SU_EEEEENS5_IJNS4_10UnderscoreESX_SX_EEEEENS4_18SM100_TMA_2SM_LOADENS4_14ComposedLayoutINS4_7SwizzleILi3ELi4ELi3EEENS4_18smem_ptr_flag_bitsILi16EEENSS_INS5_IJNSA_ILi8EEENSA_ILi64EEEEEENS5_IJS17_SC_EEEEEEEvNS4_8identityES10_S1B_vS1C_EENS_8epilogue10collective18CollectiveEpilogueINS1E_23Sm100TmaWarpSpecializedILi4ELi2ELi32ELb1ELb0EEEJNS5_IJS17_SG_SF_EEENS5_IJNSS_IS17_SC_EENSS_INS5_IJNSA_ILi32EEESB_EEENS5_IJSC_SF_EEEEEEEESI_SJ_SI_SJ_NS1E_6fusion15FusionCallbacksIS1I_NS1Q_17LinearCombinationISI_fSI_fLNS_15FloatRoundStyleE2EEES1J_S1P_JEEENS4_5SM1004TMEM4LOAD26SM100_TMEM_LOAD_32dp32b32xENS4_13SM90_TMA_LOADENS11_INS12_ILi2ELi4ELi3EEES15_NSS_INS5_IJS16_S1L_EEENS5_IJS1L_SC_EEEEEEENS4_39AutoVectorizingCopyWithAssumedAlignmentILi128EEENS4_14SM90_TMA_STOREES25_S27_S27_EEEvvEEEEvNT_6ParamsE)
        /*0044*/ 	.word	0x00000000
.L_29:


//--------------------- .nv.compat                --------------------------
	.section	.nv.compat,"",@"SHT_CUDA_COMPAT_INFO"
	.align	4
        /*0000*/ 	.byte	0x02, 0x09, 0x01, 0x00, 0x02, 0x02, 0x02, 0x00, 0x02, 0x05, 0x05, 0x00, 0x03, 0x07, 0x01, 0x01
        /*0010*/ 	.byte	0x02, 0x03, 0x01, 0x00, 0x02, 0x06, 0x01, 0x00, 0x04, 0x0b, 0x08, 0x00, 0x09, 0x00, 0x00, 0x00
        /*0020*/ 	.byte	0x00, 0x00, 0x00, 0x00


//--------------------- .nv.info._ZN7cutlass13device_kernelINS_4gemm6kernel13GemmUniversalIN4cute5tupleIJiiiiEEENS1_10collective13CollectiveMmaINS1_35MainloopSm100TmaUmmaWarpSpecializedILi4ELi2ELi4ENS5_IJNS4_1CILi2EEENSA_ILi1EEESC_EEEEENS5_IJNSA_ILi128EEENSA_ILi256EEESF_EEENS_10bfloat16_tENS5_IJlSC_lEEESI_SJ_NS4_8TiledMMAINS4_8MMA_AtomIJNS4_26SM100_MMA_F16BF16_2x1SM_SSISI_SI_fLi128ELi256ELNS4_4UMMA5MajorE0ELSO_0ELNSN_7ScaleInE0ELSP_0EEEEEENS4_6LayoutINS5_IJSC_SC_SC_EEENS5_IJNSA_ILi0EEESU_SU_EEEEENS5_IJNS4_10UnderscoreESX_SX_EEEEENS4_18SM100_TMA_2SM_LOADENS4_14ComposedLayoutINS4_7SwizzleILi3ELi4ELi3EEENS4_18smem_ptr_flag_bitsILi16EEENSS_INS5_IJNSA_ILi8EEENSA_ILi64EEEEEENS5_IJS17_SC_EEEEEEEvNS4_8identityES10_S1B_vS1C_EENS_8epilogue10collective18CollectiveEpilogueINS1E_23Sm100TmaWarpSpecializedILi4ELi2ELi32ELb1ELb0EEEJNS5_IJS17_SG_SF_EEENS5_IJNSS_IS17_SC_EENSS_INS5_IJNSA_ILi32EEESB_EEENS5_IJSC_SF_EEEEEEEESI_SJ_SI_SJ_NS1E_6fusion15FusionCallbacksIS1I_NS1Q_17LinearCombinationISI_fSI_fLNS_15FloatRoundStyleE2EEES1J_S1P_JEEENS4_5SM1004TMEM4LOAD26SM100_TMEM_LOAD_32dp32b32xENS4_13SM90_TMA_LOADENS11_INS12_ILi2ELi4ELi3EEES15_NSS_INS5_IJS16_S1L_EEENS5_IJS1L_SC_EEEEEEENS4_39AutoVectorizingCopyWithAssumedAlignmentILi128EEENS4_14SM90_TMA_STOREES25_S27_S27_EEEvvEEEEvNT_6ParamsE --------------------------
	.section	.nv.info._ZN7cutlass13device_kernelINS_4gemm6kernel13GemmUniversalIN4cute5tupleIJiiiiEEENS1_10collective13CollectiveMmaINS1_35MainloopSm100TmaUmmaWarpSpecializedILi4ELi2ELi4ENS5_IJNS4_1CILi2EEENSA_ILi1EEESC_EEEEENS5_IJNSA_ILi128EEENSA_ILi256EEESF_EEENS_10bfloat16_tENS5_IJlSC_lEEESI_SJ_NS4_8TiledMMAINS4_8MMA_AtomIJNS4_26SM100_MMA_F16BF16_2x1SM_SSISI_SI_fLi128ELi256ELNS4_4UMMA5MajorE0ELSO_0ELNSN_7ScaleInE0ELSP_0EEEEEENS4_6LayoutINS5_IJSC_SC_SC_EEENS5_IJNSA_ILi0EEESU_SU_EEEEENS5_IJNS4_10UnderscoreESX_SX_EEEEENS4_18SM100_TMA_2SM_LOADENS4_14ComposedLayoutINS4_7SwizzleILi3ELi4ELi3EEENS4_18smem_ptr_flag_bitsILi16EEENSS_INS5_IJNSA_ILi8EEENSA_ILi64EEEEEENS5_IJS17_SC_EEEEEEEvNS4_8identityES10_S1B_vS1C_EENS_8epilogue10collective18CollectiveEpilogueINS1E_23Sm100TmaWarpSpecializedILi4ELi2ELi32ELb1ELb0EEEJNS5_IJS17_SG_SF_EEENS5_IJNSS_IS17_SC_EENSS_INS5_IJNSA_ILi32EEESB_EEENS5_IJSC_SF_EEEEEEEESI_SJ_SI_SJ_NS1E_6fusion15FusionCallbacksIS1I_NS1Q_17LinearCombinationISI_fSI_fLNS_15FloatRoundStyleE2EEES1J_S1P_JEEENS4_5SM1004TMEM4LOAD26SM100_TMEM_LOAD_32dp32b32xENS4_13SM90_TMA_LOADENS11_INS12_ILi2ELi4ELi3EEES15_NSS_INS5_IJS16_S1L_EEENS5_IJS1L_SC_EEEEEEENS4_39AutoVectorizingCopyWithAssumedAlignmentILi128EEENS4_14SM90_TMA_STOREES25_S27_S27_EEEvvEEEEvNT_6ParamsE,"",@"SHT_CUDA_INFO"
	.sectionflags	@""
	.align	4


	//----- nvinfo : EIATTR_CUDA_API_VERSION
	.align		4
        /*0000*/ 	.byte	0x04, 0x37
        /*0002*/ 	.short	(.L_31 - .L_30)
.L_30:
        /*0004*/ 	.word	0x00000082


	//----- nvinfo : EIATTR_KPARAM_INFO
	.align		4
.L_31:
        /*0008*/ 	.byte	0x04, 0x17
        /*000a*/ 	.short	(.L_33 - .L_32)
.L_32:
        /*000c*/ 	.word	0x00000000
        /*0010*/ 	.short	0x0000
        /*0012*/ 	.short	0x0000
        /*0014*/ 	.byte	0x00, 0xf0, 0x01, 0x20


	//----- nvinfo : EIATTR_AT_ENTRY_FRAGMENTS
	.align		4
.L_33:
        /*0018*/ 	.byte	0x04, 0x4f
        /*001a*/ 	.short	(.L_35 - .L_34)


	//   ....[0]....
.L_34:
        /*001c*/ 	.word	0x00000007


	//----- nvinfo : EIATTR_RESERVED_SMEM_USED
	.align		4
.L_35:
        /*0020*/ 	.byte	0x01, 0x41
	.zero		2


	//----- nvinfo : EIATTR_SPARSE_MMA_MASK
	.align		4
        /*0024*/ 	.byte	0x03, 0x50
        /*0026*/ 	.short	0x0000


	//----- nvinfo : EIATTR_TCGEN05_2CTA_USED
	.align		4
        /*0028*/ 	.byte	0x01, 0x52
	.zero		2


	//----- nvinfo : EIATTR_MAXREG_COUNT
	.align		4
        /*002c*/ 	.byte	0x03, 0x1b
        /*002e*/ 	.short	0x00ff


	//----- nvinfo : EIATTR_NUM_BARRIERS
	.align		4
        /*0030*/ 	.byte	0x02, 0x4c
        /*0032*/ 	.byte	0x07
	.zero		1


	//----- nvinfo : EIATTR_EXTERNS
	.align		4
        /*0034*/ 	.byte	0x04, 0x0f
        /*0036*/ 	.short	(.L_37 - .L_36)


	//   ....[0]....
	.align		4
.L_36:
        /*0038*/ 	.word	index@(__assertfail)


	//----- nvinfo : EIATTR_MERCURY_ISA_VERSION
	.align		4
.L_37:
        /*003c*/ 	.byte	0x03, 0x5f
        /*003e*/ 	.short	0x0101


	//----- nvinfo : EIATTR_INT_WARP_WIDE_INSTR_OFFSETS
	.align		4
        /*0040*/ 	.byte	0x04, 0x31
        /*0042*/ 	.short	(.L_39 - .L_38)


	//   ....[0]....
.L_38:
        /*0044*/ 	.word	0x00000d10


	//   ....[1]....
        /*0048*/ 	.word	0x00000db0


	//   ....[2]....
        /*004c*/ 	.word	0x00002270


	//   ....[3]....
        /*0050*/ 	.word	0x00004300


	//   ....[4]....
        /*0054*/ 	.word	0x00004330


	//   ....[5]....
        /*0058*/ 	.word	0x00004380


	//   ....[6]....
        /*005c*/ 	.word	0x00004ca0


	//   ....[7]....
        /*0060*/ 	.word	0x00004cc0


	//   ....[8]....
        /*0064*/ 	.word	0x00004da0


	//   ....[9]....
        /*0068*/ 	.word	0x00004e60


	//   ....[10]....
        /*006c*/ 	.word	0x00004e80


	//   ....[11]....
        /*0070*/ 	.word	0x00004f50


	//   ....[12]....
        /*0074*/ 	.word	0x00005040


	//   ....[13]....
        /*0078*/ 	.word	0x00005060


	//   ....[14]....
        /*007c*/ 	.word	0x00005160


	//   ....[15]....
        /*0080*/ 	.word	0x00005310


	//   ....[16]....
        /*0084*/ 	.word	0x00005320


	//   ....[17]....
        /*0088*/ 	.word	0x000054b0


	//----- nvinfo : EIATTR_COOP_GROUP_MASK_REGIDS
	.align		4
.L_39:
        /*008c*/ 	.byte	0x04, 0x29
        /*008e*/ 	.short	(.L_41 - .L_40)


	//   ....[0]....
.L_40:
        /*0090*/ 	.word	0xffffffff


	//   ....[1]....
        /*0094*/ 	.word	0xffffffff


	//   ....[2]....
        /*0098*/ 	.word	0xffffffff


	//   ....[3]....
        /*009c*/ 	.word	0xffffffff


	//   ....[4]....
        /*00a0*/ 	.word	0xffffffff


	//   ....[5]....
        /*00a4*/ 	.word	0xffffffff


	//   ....[6]....
        /*00a8*/ 	.word	0xffffffff


	//   ....[7]....
        /*00ac*/ 	.word	0xffffffff


	//   ....[8]....
        /*00b0*/ 	.word	0xffffffff


	//   ....[9]....
        /*00b4*/ 	.word	0xffffffff


	//   ....[10]....
        /*00b8*/ 	.word	0xffffffff


	//   ....[11]....
        /*00bc*/ 	.word	0xffffffff


	//   ....[12]....
        /*00c0*/ 	.word	0xffffffff


	//   ....[13]....
        /*00c4*/ 	.word	0xffffffff


	//----- nvinfo : EIATTR_COOP_GROUP_INSTR_OFFSETS
	.align		4
.L_41:
        /*00c8*/ 	.byte	0x04, 0x28
        /*00ca*/ 	.short	(.L_43 - .L_42)


	//   ....[0]....
.L_42:
        /*00cc*/ 	.word	0x000000c0


	//   ....[1]....
        /*00d0*/ 	.word	0x00000500


	//   ....[2]....
        /*00d4*/ 	.word	0x00000680


	//   ....[3]....
        /*00d8*/ 	.word	0x00000810


	//   ....[4]....
        /*00dc*/ 	.word	0x00000900


	//   ....[5]....
        /*00e0*/ 	.word	0x00000a60


	//   ....[6]....
        /*00e4*/ 	.word	0x00000bf0


	//   ....[7]....
        /*00e8*/ 	.word	0x00000e30


	//   ....[8]....
        /*00ec*/ 	.word	0x00002150


	//   ....[9]....
        /*00f0*/ 	.word	0x00002f30


	//   ....[10]....
        /*00f4*/ 	.word	0x00003400


	//   ....[11]....
        /*00f8*/ 	.word	0x00003430


	//   ....[12]....
        /*00fc*/ 	.word	0x00004210


	//   ....[13]....
        /*0100*/ 	.word	0x00004420


	//----- nvinfo : EIATTR_VRC_CTA_INIT_COUNT
	.align		4
.L_43:
        /*0104*/ 	.byte	0x02, 0x4a
        /*0106*/ 	.byte	0x80
	.zero		1


	//----- nvinfo : EIATTR_SYSCALL_OFFSETS
	.align		4
        /*0108*/ 	.byte	0x04, 0x46
        /*010a*/ 	.short	(.L_45 - .L_44)


	//   ....[0]....
.L_44:
        /*010c*/ 	.word	0x00005fa0


	//   ....[1]....
        /*0110*/ 	.word	0x00006090


	//   ....[2]....
        /*0114*/ 	.word	0x00006800


	//   ....[3]....
        /*0118*/ 	.word	0x000074c0


	//   ....[4]....
        /*011c*/ 	.word	0x00008160


	//   ....[5]....
        /*0120*/ 	.word	0x00008e00


	//----- nvinfo : EIATTR_MBARRIER_INSTR_OFFSETS
	.align		4
.L_45:
        /*0124*/ 	.byte	0x04, 0x39
        /*0126*/ 	.short	(.L_47 - .L_46)


	//   ....[0]....
.L_46:
        /*0128*/ 	.word	0x000005f0
        /*012c*/ 	.word	0x000000ff
        /*0130*/ 	.word	0x00000000
        /*0134*/ 	.short	0x0100
        /*0136*/ 	.byte	0x08
	.zero		1


	//   ....[1]....
        /*0138*/ 	.word	0x00000600
        /*013c*/ 	.word	0x000000ff
        /*0140*/ 	.word	0x00000020
        /*0144*/ 	.short	0x0100
        /*0146*/ 	.byte	0x08
	.zero		1


	//   ....[2]....
        /*0148*/ 	.word	0x00000610
        /*014c*/ 	.word	0x000000ff
        /*0150*/ 	.word	0x00000008
        /*0154*/ 	.short	0x0100
        /*0156*/ 	.byte	0x08
	.zero		1


	//   ....[3]....
        /*0158*/ 	.word	0x00000620
        /*015c*/ 	.word	0x000000ff
        /*0160*/ 	.word	0x00000028
        /*0164*/ 	.short	0x0100
        /*0166*/ 	.byte	0x08
	.zero		1


	//   ....[4]....
        /*0168*/ 	.word	0x00000630
        /*016c*/ 	.word	0x000000ff
        /*0170*/ 	.word	0x00000010
        /*0174*/ 	.short	0x0100
        /*0176*/ 	.byte	0x08
	.zero		1


	//   ....[5]....
        /*0178*/ 	.word	0x00000640
        /*017c*/ 	.word	0x000000ff
        /*0180*/ 	.word	0x00000030
        /*0184*/ 	.short	0x0100
        /*0186*/ 	.byte	0x08
	.zero		1


	//   ....[6]....
        /*0188*/ 	.word	0x00000650
        /*018c*/ 	.word	0x000000ff
        /*0190*/ 	.word	0x00000018
        /*0194*/ 	.short	0x0100
        /*0196*/ 	.byte	0x08
	.zero		1


	//   ....[7]....
        /*0198*/ 	.word	0x00000660
        /*019c*/ 	.word	0x000000ff
        /*01a0*/ 	.word	0x00000038
        /*01a4*/ 	.short	0x0100
        /*01a6*/ 	.byte	0x08
	.zero		1


	//   ....[8]....
        /*01a8*/ 	.word	0x00000780
        /*01ac*/ 	.word	0x000000ff
        /*01b0*/ 	.word	0x00000040
        /*01b4*/ 	.short	0x0100
        /*01b6*/ 	.byte	0x09
	.zero		1


	//   ....[9]....
        /*01b8*/ 	.word	0x00000790
        /*01bc*/ 	.word	0x000000ff
        /*01c0*/ 	.word	0x00000060
        /*01c4*/ 	.short	0x0100
        /*01c6*/ 	.byte	0x09
	.zero		1


	//   ....[10]....
        /*01c8*/ 	.word	0x000007a0
        /*01cc*/ 	.word	0x000000ff
        /*01d0*/ 	.word	0x00000048
        /*01d4*/ 	.short	0x0100
        /*01d6*/ 	.byte	0x09
	.zero		1


	//   ....[11]....
        /*01d8*/ 	.word	0x000007b0
        /*01dc*/ 	.word	0x000000ff
        /*01e0*/ 	.word	0x00000068
        /*01e4*/ 	.short	0x0100
        /*01e6*/ 	.byte	0x09
	.zero		1


	//   ....[12]....
        /*01e8*/ 	.word	0x000007c0
        /*01ec*/ 	.word	0x000000ff
        /*01f0*/ 	.word	0x00000050
        /*01f4*/ 	.short	0x0100
        /*01f6*/ 	.byte	0x09
	.zero		1


	//   ....[13]....
        /*01f8*/ 	.word	0x000007d0
        /*01fc*/ 	.word	0x000000ff
        /*0200*/ 	.word	0x00000070
        /*0204*/ 	.short	0x0100
        /*0206*/ 	.byte	0x09
	.zero		1


	//   ....[14]....
        /*0208*/ 	.word	0x000007e0
        /*020c*/ 	.word	0x000000ff
        /*0210*/ 	.word	0x00000058
        /*0214*/ 	.short	0x0100
        /*0216*/ 	.byte	0x09
	.zero		1


	//   ....[15]....
        /*0218*/ 	.word	0x000007f0
        /*021c*/ 	.word	0x000000ff
        /*0220*/ 	.word	0x00000078
        /*0224*/ 	.short	0x0100
        /*0226*/ 	.byte	0x09
	.zero		1


	//   ....[16]....
        /*0228*/ 	.word	0x000008d0
        /*022c*/ 	.word	0x000000ff
        /*0230*/ 	.word	0x00000080
        /*0234*/ 	.short	0x0100
        /*0236*/ 	.byte	0x08
	.zero		1


	//   ....[17]....
        /*0238*/ 	.word	0x000008e0
        /*023c*/ 	.word	0x000000ff
        /*0240*/ 	.word	0x00000088
        /*0244*/ 	.short	0x0100
        /*0246*/ 	.byte	0x08
	.zero		1


	//   ....[18]....
        /*0248*/ 	.word	0x00000a10
        /*024c*/ 	.word	0x000000ff
        /*0250*/ 	.word	0x00000090
        /*0254*/ 	.short	0x0100
        /*0256*/ 	.byte	0x08
	.zero		1


	//   ....[19]....
        /*0258*/ 	.word	0x00000a20
        /*025c*/ 	.word	0x000000ff
        /*0260*/ 	.word	0x000000a0
        /*0264*/ 	.short	0x0100
        /*0266*/ 	.byte	0x08
	.zero		1


	//   ....[20]....
        /*0268*/ 	.word	0x00000a30
        /*026c*/ 	.word	0x000000ff
        /*0270*/ 	.word	0x00000098
        /*0274*/ 	.short	0x0100
        /*0276*/ 	.byte	0x08
	.zero		1


	//   ....[21]....
        /*0278*/ 	.word	0x00000a40
        /*027c*/ 	.word	0x000000ff
        /*0280*/ 	.word	0x000000a8
        /*0284*/ 	.short	0x0100
        /*0286*/ 	.byte	0x08
	.zero		1


	//   ....[22]....
        /*0288*/ 	.word	0x00000b60
        /*028c*/ 	.word	0x000000ff
        /*0290*/ 	.word	0x000000b0
        /*0294*/ 	.short	0x0100
        /*0296*/ 	.byte	0x09
	.zero		1


	//   ....[23]....
        /*0298*/ 	.word	0x00000b70
        /*029c*/ 	.word	0x000000ff
        /*02a0*/ 	.word	0x000000d0
        /*02a4*/ 	.short	0x0100
        /*02a6*/ 	.byte	0x09
	.zero		1


	//   ....[24]....
        /*02a8*/ 	.word	0x00000b80
        /*02ac*/ 	.word	0x000000ff
        /*02b0*/ 	.word	0x000000b8
        /*02b4*/ 	.short	0x0100
        /*02b6*/ 	.byte	0x09
	.zero		1


	//   ....[25]....
        /*02b8*/ 	.word	0x00000b90
        /*02bc*/ 	.word	0x000000ff
        /*02c0*/ 	.word	0x000000d8
        /*02c4*/ 	.short	0x0100
        /*02c6*/ 	.byte	0x09
	.zero		1


	//   ....[26]....
        /*02c8*/ 	.word	0x00000ba0
        /*02cc*/ 	.word	0x000000ff
        /*02d0*/ 	.word	0x000000c0
        /*02d4*/ 	.short	0x0100
        /*02d6*/ 	.byte	0x09
	.zero		1


	//   ....[27]....
        /*02d8*/ 	.word	0x00000bb0
        /*02dc*/ 	.word	0x000000ff
        /*02e0*/ 	.word	0x000000e0
        /*02e4*/ 	.short	0x0100
        /*02e6*/ 	.byte	0x09
	.zero		1


	//   ....[28]....
        /*02e8*/ 	.word	0x00000bc0
        /*02ec*/ 	.word	0x000000ff
        /*02f0*/ 	.word	0x000000c8
        /*02f4*/ 	.short	0x0100
        /*02f6*/ 	.byte	0x09
	.zero		1


	//   ....[29]....
        /*02f8*/ 	.word	0x00000bd0
        /*02fc*/ 	.word	0x000000ff
        /*0300*/ 	.word	0x000000e8
        /*0304*/ 	.short	0x0100
        /*0306*/ 	.byte	0x09
	.zero		1


	//   ....[30]....
        /*0308*/ 	.word	0x00000cc0
        /*030c*/ 	.word	0x000000ff
        /*0310*/ 	.word	0x000000f0
        /*0314*/ 	.short	0x0100
        /*0316*/ 	.byte	0x08
	.zero		1


	//   ....[31]....
        /*0318*/ 	.word	0x00000cd0
        /*031c*/ 	.word	0x000000ff
        /*0320*/ 	.word	0x00000100
        /*0324*/ 	.short	0x0100
        /*0326*/ 	.byte	0x08
	.zero		1


	//   ....[32]....
        /*0328*/ 	.word	0x00000ce0
        /*032c*/ 	.word	0x000000ff
        /*0330*/ 	.word	0x000000f8
        /*0334*/ 	.short	0x0100
        /*0336*/ 	.byte	0x08
	.zero		1


	//   ....[33]....
        /*0338*/ 	.word	0x00000cf0
        /*033c*/ 	.word	0x000000ff
        /*0340*/ 	.word	0x00000108
        /*0344*/ 	.short	0x0100
        /*0346*/ 	.byte	0x08
	.zero		1


	//   ....[34]....
        /*0348*/ 	.word	0x00000de0
        /*034c*/ 	.word	0x000000ff
        /*0350*/ 	.word	0x00000110
        /*0354*/ 	.short	0x0100
        /*0356*/ 	.byte	0x07
	.zero		1


	//   ....[35]....
        /*0358*/ 	.word	0x000017f0
        /*035c*/ 	.word	0x00000002
        /*0360*/ 	.word	0x00000100
        /*0364*/ 	.short	0x010a
        /*0366*/ 	.byte	0xff
	.zero		1


	//   ....[36]....
        /*0368*/ 	.word	0x00001820
        /*036c*/ 	.word	0x00000002
        /*0370*/ 	.word	0x000000f0
        /*0374*/ 	.short	0x0101
        /*0376*/ 	.byte	0xff
	.zero		1


	//   ....[37]....
        /*0378*/ 	.word	0x000018f0
        /*037c*/ 	.word	0x000000ff
        /*0380*/ 	.word	0x00000020
        /*0384*/ 	.short	0x010a
        /*0386*/ 	.byte	0x08
	.zero		1


	//   ....[38]....
        /*0388*/ 	.word	0x000019f0
        /*038c*/ 	.word	0x000000ff
        /*0390*/ 	.word	0x00000020
        /*0394*/ 	.short	0x010a
        /*0396*/ 	.byte	0x21
	.zero		1


	//   ....[39]....
        /*0398*/ 	.word	0x00001ba0
        /*039c*/ 	.word	0x000000ff
        /*03a0*/ 	.word	0x00000020
        /*03a4*/ 	.short	0x010a
        /*03a6*/ 	.byte	0x08
	.zero		1


	//   ....[40]....
        /*03a8*/ 	.word	0x00001d60
        /*03ac*/ 	.word	0x000000ff
        /*03b0*/ 	.word	0x00000088
        /*03b4*/ 	.short	0x0101
        /*03b6*/ 	.byte	0x06
	.zero		1


	//   ....[41]....
        /*03b8*/ 	.word	0x00001d80
        /*03bc*/ 	.word	0x000000ff
        /*03c0*/ 	.word	0x00000020
        /*03c4*/ 	.short	0x010a
        /*03c6*/ 	.byte	0x08
	.zero		1


	//   ....[42]....
        /*03c8*/ 	.word	0x00001e00
        /*03cc*/ 	.word	0x000000ff
        /*03d0*/ 	.word	0x00000020
        /*03d4*/ 	.short	0x010a
        /*03d6*/ 	.byte	0x21
	.zero		1


	//   ....[43]....
        /*03d8*/ 	.word	0x00001f90
        /*03dc*/ 	.word	0x000000ff
        /*03e0*/ 	.word	0x00000020
        /*03e4*/ 	.short	0x010a
        /*03e6*/ 	.byte	0x08
	.zero		1


	//   ....[44]....
        /*03e8*/ 	.word	0x00002180
        /*03ec*/ 	.word	0x00000002
        /*03f0*/ 	.word	0x00000090
        /*03f4*/ 	.short	0x010a
        /*03f6*/ 	.byte	0xff
	.zero		1


	//   ....[45]....
        /*03f8*/ 	.word	0x00002240
        /*03fc*/ 	.word	0x00000002
        /*0400*/ 	.word	0x00000000
        /*0404*/ 	.short	0x0101
        /*0406*/ 	.byte	0xff
	.zero		1


	//   ....[46]....
        /*0408*/ 	.word	0x000027a0
        /*040c*/ 	.word	0x000000ff
        /*0410*/ 	.word	0x00000000
        /*0414*/ 	.short	0x010a
        /*0416*/ 	.byte	0x04
	.zero		1


	//   ....[47]....
        /*0418*/ 	.word	0x00002830
        /*041c*/ 	.word	0x000000ff
        /*0420*/ 	.word	0x00000000
        /*0424*/ 	.short	0x010a
        /*0426*/ 	.byte	0x04
	.zero		1


	//   ....[48]....
        /*0428*/ 	.word	0x000028c0
        /*042c*/ 	.word	0x000000ff
        /*0430*/ 	.word	0x00000000
        /*0434*/ 	.short	0x010a
        /*0436*/ 	.byte	0x04
	.zero		1


	//   ....[49]....
        /*0438*/ 	.word	0x00002960
        /*043c*/ 	.word	0x00000000
        /*0440*/ 	.word	0x00000000
        /*0444*/ 	.short	0x010a
        /*0446*/ 	.byte	0xff
	.zero		1


	//   ....[50]....
        /*0448*/ 	.word	0x00002a90
        /*044c*/ 	.word	0x00000000
        /*0450*/ 	.word	0x000000f0
        /*0454*/ 	.short	0x010a
        /*0456*/ 	.byte	0xff
	.zero		1


	//   ....[51]....
        /*0458*/ 	.word	0x00002b00
        /*045c*/ 	.word	0x00000000
        /*0460*/ 	.word	0x00000000
        /*0464*/ 	.short	0x0101
        /*0466*/ 	.byte	0xff
	.zero		1


	//   ....[52]....
        /*0468*/ 	.word	0x00002b20
        /*046c*/ 	.word	0x000000ff
        /*0470*/ 	.word	0x000000a0
        /*0474*/ 	.short	0x010a
        /*0476*/ 	.byte	0x05
	.zero		1


	//   ....[53]....
        /*0478*/ 	.word	0x00002c40
        /*047c*/ 	.word	0x00000000
        /*0480*/ 	.word	0x00000090
        /*0484*/ 	.short	0x010a
        /*0486*/ 	.byte	0xff
	.zero		1


	//   ....[54]....
        /*0488*/ 	.word	0x00002d40
        /*048c*/ 	.word	0x00000000
        /*0490*/ 	.word	0x00000000
        /*0494*/ 	.short	0x0101
        /*0496*/ 	.byte	0xff
	.zero		1


	//   ....[55]....
        /*0498*/ 	.word	0x00002dd0
        /*049c*/ 	.word	0x000000ff
        /*04a0*/ 	.word	0x000000a0
        /*04a4*/ 	.short	0x0106
        /*04a6*/ 	.byte	0x05
	.zero		1


	//   ....[56]....
        /*04a8*/ 	.word	0x00002df0
        /*04ac*/ 	.word	0x000000ff
        /*04b0*/ 	.word	0x000000a0
        /*04b4*/ 	.short	0x010a
        /*04b6*/ 	.byte	0x05
	.zero		1


	//   ....[57]....
        /*04b8*/ 	.word	0x00002e80
        /*04bc*/ 	.word	0x000000ff
        /*04c0*/ 	.word	0x000000a0
        /*04c4*/ 	.short	0x0106
        /*04c6*/ 	.byte	0x04
	.zero		1


	//   ....[58]....
        /*04c8*/ 	.word	0x00002ec0
        /*04cc*/ 	.word	0x00000000
        /*04d0*/ 	.word	0x000000a0
        /*04d4*/ 	.short	0x010a
        /*04d6*/ 	.byte	0xff
	.zero		1


	//   ....[59]....
        /*04d8*/ 	.word	0x00003100
        /*04dc*/ 	.word	0x000000ff
        /*04e0*/ 	.word	0x00000008
        /*04e4*/ 	.short	0x010a
        /*04e6*/ 	.byte	0x06
	.zero		1


	//   ....[60]....
        /*04e8*/ 	.word	0x00003120
        /*04ec*/ 	.word	0x000000ff
        /*04f0*/ 	.word	0x00000008
        /*04f4*/ 	.short	0x010a
        /*04f6*/ 	.byte	0x06
	.zero		1


	//   ....[61]....
        /*04f8*/ 	.word	0x000032b0
        /*04fc*/ 	.word	0x000000ff
        /*0500*/ 	.word	0x00000008
        /*0504*/ 	.short	0x010a
        /*0506*/ 	.byte	0x06
	.zero		1


	//   ....[62]....
        /*0508*/ 	.word	0x000032d0
        /*050c*/ 	.word	0x000000ff
        /*0510*/ 	.word	0x00000008
        /*0514*/ 	.short	0x010a
        /*0516*/ 	.byte	0x06
	.zero		1


	//   ....[63]....
        /*0518*/ 	.word	0x00003390
        /*051c*/ 	.word	0x000000ff
        /*0520*/ 	.word	0x00000000
        /*0524*/ 	.short	0x0101
        /*0526*/ 	.byte	0x07
	.zero		1


	//   ....[64]....
        /*0528*/ 	.word	0x00003750
        /*052c*/ 	.word	0x00000000
        /*0530*/ 	.word	0x00000090
        /*0534*/ 	.short	0x010a
        /*0536*/ 	.byte	0xff
	.zero		1


	//   ....[65]....
        /*0538*/ 	.word	0x00003810
        /*053c*/ 	.word	0x00000000
        /*0540*/ 	.word	0x00000000
        /*0544*/ 	.short	0x0101
        /*0546*/ 	.byte	0xff
	.zero		1


	//   ....[66]....
        /*0548*/ 	.word	0x000038c0
        /*054c*/ 	.word	0x000000ff
        /*0550*/ 	.word	0x00000000
        /*0554*/ 	.short	0x010a
        /*0556*/ 	.byte	0x09
	.zero		1


	//   ....[67]....
        /*0558*/ 	.word	0x000038e0
        /*055c*/ 	.word	0x000000ff
        /*0560*/ 	.word	0x000000d0
        /*0564*/ 	.short	0x010a
        /*0566*/ 	.byte	0x08
	.zero		1


	//   ....[68]....
        /*0568*/ 	.word	0x00003990
        /*056c*/ 	.word	0x000000ff
        /*0570*/ 	.word	0x00000000
        /*0574*/ 	.short	0x010a
        /*0576*/ 	.byte	0x0e
	.zero		1


	//   ....[69]....
        /*0578*/ 	.word	0x00003ac0
        /*057c*/ 	.word	0x000000ff
        /*0580*/ 	.word	0x00000000
        /*0584*/ 	.short	0x010a
        /*0586*/ 	.byte	0x26
	.zero		1


	//   ....[70]....
        /*0588*/ 	.word	0x00003f00
        /*058c*/ 	.word	0x000000ff
        /*0590*/ 	.word	0x00000000
        /*0594*/ 	.short	0x010a
        /*0596*/ 	.byte	0x08
	.zero		1


	//   ....[71]....
        /*0598*/ 	.word	0x00003f90
        /*059c*/ 	.word	0x000000ff
        /*05a0*/ 	.word	0x00000000
        /*05a4*/ 	.short	0x010a
        /*05a6*/ 	.byte	0x08
	.zero		1


	//   ....[72]....
        /*05a8*/ 	.word	0x00004020
        /*05ac*/ 	.word	0x000000ff
        /*05b0*/ 	.word	0x00000000
        /*05b4*/ 	.short	0x010a
        /*05b6*/ 	.byte	0x08
	.zero		1


	//   ....[73]....
        /*05b8*/ 	.word	0x000040c0
        /*05bc*/ 	.word	0x00000000
        /*05c0*/ 	.word	0x00000000
        /*05c4*/ 	.short	0x010a
        /*05c6*/ 	.byte	0xff
	.zero		1


	//   ....[74]....
        /*05c8*/ 	.word	0x00004100
        /*05cc*/ 	.word	0x00000000
        /*05d0*/ 	.word	0x00000000
        /*05d4*/ 	.short	0x010a
        /*05d6*/ 	.byte	0xff
	.zero		1


	//   ....[75]....
        /*05d8*/ 	.word	0x00004170
        /*05dc*/ 	.word	0x000000ff
        /*05e0*/ 	.word	0x00000000
        /*05e4*/ 	.short	0x0101
        /*05e6*/ 	.byte	0x05
	.zero		1


	//   ....[76]....
        /*05e8*/ 	.word	0x000041b0
        /*05ec*/ 	.word	0x000000ff
        /*05f0*/ 	.word	0x00000110
        /*05f4*/ 	.short	0x010a
        /*05f6*/ 	.byte	0x07
	.zero		1


	//   ....[77]....
        /*05f8*/ 	.word	0x00004200
        /*05fc*/ 	.word	0x000000ff
        /*0600*/ 	.word	0x00000000
        /*0604*/ 	.short	0x0101
        /*0606*/ 	.byte	0x05
	.zero		1


	//   ....[78]....
        /*0608*/ 	.word	0x00004650
        /*060c*/ 	.word	0x00000000
        /*0610*/ 	.word	0x00000090
        /*0614*/ 	.short	0x010a
        /*0616*/ 	.byte	0xff
	.zero		1


	//   ....[79]....
        /*0618*/ 	.word	0x00004710
        /*061c*/ 	.word	0x00000000
        /*0620*/ 	.word	0x00000000
        /*0624*/ 	.short	0x0101
        /*0626*/ 	.byte	0xff
	.zero		1


	//   ....[80]....
        /*0628*/ 	.word	0x00004a30
        /*062c*/ 	.word	0x000000ff
        /*0630*/ 	.word	0x00000088
        /*0634*/ 	.short	0x010a
        /*0636*/ 	.byte	0x07
	.zero		1


	//   ....[81]....
        /*0638*/ 	.word	0x00004c20
        /*063c*/ 	.word	0x000000ff
        /*0640*/ 	.word	0x00000060
        /*0644*/ 	.short	0x010a
        /*0646*/ 	.byte	0x07
	.zero		1


	//   ....[82]....
        /*0648*/ 	.word	0x00004e10
        /*064c*/ 	.word	0x000000ff
        /*0650*/ 	.word	0x00000040
        /*0654*/ 	.short	0x010b
        /*0656*/ 	.byte	0x07
	.zero		1


	//   ....[83]....
        /*0658*/ 	.word	0x00004e20
        /*065c*/ 	.word	0x000000ff
        /*0660*/ 	.word	0x00000000
        /*0664*/ 	.short	0x0101
        /*0666*/ 	.byte	0x0e
	.zero		1


	//   ....[84]....
        /*0668*/ 	.word	0x00004e30
        /*066c*/ 	.word	0x000000ff
        /*0670*/ 	.word	0x00000068
        /*0674*/ 	.short	0x010a
        /*0676*/ 	.byte	0x07
	.zero		1


	//   ....[85]....
        /*0678*/ 	.word	0x00004fe0
        /*067c*/ 	.word	0x000000ff
        /*0680*/ 	.word	0x00000048
        /*0684*/ 	.short	0x010b
        /*0686*/ 	.byte	0x07
	.zero		1


	//   ....[86]....
        /*0688*/ 	.word	0x00004ff0
        /*068c*/ 	.word	0x000000ff
        /*0690*/ 	.word	0x00000000
        /*0694*/ 	.short	0x0101
        /*0696*/ 	.byte	0x0e
	.zero		1


	//   ....[87]....
        /*0698*/ 	.word	0x00005000
        /*069c*/ 	.word	0x000000ff
        /*06a0*/ 	.word	0x00000070
        /*06a4*/ 	.short	0x010a
        /*06a6*/ 	.byte	0x07
	.zero		1


	//   ....[88]....
        /*06a8*/ 	.word	0x000051f0
        /*06ac*/ 	.word	0x000000ff
        /*06b0*/ 	.word	0x00000050
        /*06b4*/ 	.short	0x010b
        /*06b6*/ 	.byte	0x07
	.zero		1


	//   ....[89]....
        /*06b8*/ 	.word	0x00005260
        /*06bc*/ 	.word	0x000000ff
        /*06c0*/ 	.word	0x00000000
        /*06c4*/ 	.short	0x0101
        /*06c6*/ 	.byte	0x0e
	.zero		1


	//   ....[90]....
        /*06c8*/ 	.word	0x00005270
        /*06cc*/ 	.word	0x000000ff
        /*06d0*/ 	.word	0x00000078
        /*06d4*/ 	.short	0x010a
        /*06d6*/ 	.byte	0x07
	.zero		1


	//   ....[91]....
        /*06d8*/ 	.word	0x00005510
        /*06dc*/ 	.word	0x000000ff
        /*06e0*/ 	.word	0x00000058
        /*06e4*/ 	.short	0x010b
        /*06e6*/ 	.byte	0x07
	.zero		1


	//   ....[92]....
        /*06e8*/ 	.word	0x00005530
        /*06ec*/ 	.word	0x000000ff
        /*06f0*/ 	.word	0x00000000
        /*06f4*/ 	.short	0x0101
        /*06f6*/ 	.byte	0x0d
	.zero		1


	//   ....[93]....
        /*06f8*/ 	.word	0x00005560
        /*06fc*/ 	.word	0x000000ff
        /*0700*/ 	.word	0x00000060
        /*0704*/ 	.short	0x010a
        /*0706*/ 	.byte	0x07
	.zero		1


	//   ....[94]....
        /*0708*/ 	.word	0x00005580
        /*070c*/ 	.word	0x000000ff
        /*0710*/ 	.word	0x00000068
        /*0714*/ 	.short	0x010a
        /*0716*/ 	.byte	0x07
	.zero		1


	//   ....[95]....
        /*0718*/ 	.word	0x000055a0
        /*071c*/ 	.word	0x000000ff
        /*0720*/ 	.word	0x00000070
        /*0724*/ 	.short	0x010a
        /*0726*/ 	.byte	0x07
	.zero		1


	//   ....[96]....
        /*0728*/ 	.word	0x000055e0
        /*072c*/ 	.word	0x00000000
        /*0730*/ 	.word	0x00000078
        /*0734*/ 	.short	0x010a
        /*0736*/ 	.byte	0xff
	.zero		1


	//   ....[97]....
        /*0738*/ 	.word	0x00005960
        /*073c*/ 	.word	0x00000000
        /*0740*/ 	.word	0x00000090
        /*0744*/ 	.short	0x010a
        /*0746*/ 	.byte	0xff
	.zero		1


	//   ....[98]....
        /*0748*/ 	.word	0x00005a70
        /*074c*/ 	.word	0x00000000
        /*0750*/ 	.word	0x00000000
        /*0754*/ 	.short	0x0101
        /*0756*/ 	.byte	0xff
	.zero		1


	//   ....[99]....
        /*0758*/ 	.word	0x000064c0
        /*075c*/ 	.word	0x000000ff
        /*0760*/ 	.word	0x00000040
        /*0764*/ 	.short	0x010a
        /*0766*/ 	.byte	0x30
	.zero		1


	//   ....[100]....
        /*0768*/ 	.word	0x00006500
        /*076c*/ 	.word	0x00000070
        /*0770*/ 	.word	0x000000b0
        /*0774*/ 	.short	0x010a
        /*0776*/ 	.byte	0xff
	.zero		1


	//   ....[101]....
        /*0778*/ 	.word	0x000065f0
        /*077c*/ 	.word	0x000000ff
        /*0780*/ 	.word	0x00000040
        /*0784*/ 	.short	0x010a
        /*0786*/ 	.byte	0x30
	.zero		1


	//   ....[102]....
        /*0788*/ 	.word	0x000066e0
        /*078c*/ 	.word	0x00000070
        /*0790*/ 	.word	0x000000b0
        /*0794*/ 	.short	0x010a
        /*0796*/ 	.byte	0xff
	.zero		1


	//   ....[103]....
        /*0798*/ 	.word	0x000071f0
        /*079c*/ 	.word	0x00000000
        /*07a0*/ 	.word	0x00000000
        /*07a4*/ 	.short	0x0101
        /*07a6*/ 	.byte	0xff
	.zero		1


	//   ....[104]....
        /*07a8*/ 	.word	0x00007200
        /*07ac*/ 	.word	0x00000002
        /*07b0*/ 	.word	0x00000040
        /*07b4*/ 	.short	0x010a
        /*07b6*/ 	.byte	0xff
	.zero		1


	//   ....[105]....
        /*07b8*/ 	.word	0x000072e0
        /*07bc*/ 	.word	0x00000002
        /*07c0*/ 	.word	0x00000040
        /*07c4*/ 	.short	0x010a
        /*07c6*/ 	.byte	0xff
	.zero		1


	//   ....[106]....
        /*07c8*/ 	.word	0x00007e90
        /*07cc*/ 	.word	0x0000003f
        /*07d0*/ 	.word	0x00000000
        /*07d4*/ 	.short	0x0101
        /*07d6*/ 	.byte	0xff
	.zero		1


	//   ....[107]....
        /*07d8*/ 	.word	0x00007eb0
        /*07dc*/ 	.word	0x00000000
        /*07e0*/ 	.word	0x00000040
        /*07e4*/ 	.short	0x010a
        /*07e6*/ 	.byte	0xff
	.zero		1


	//   ....[108]....
        /*07e8*/ 	.word	0x00007f80
        /*07ec*/ 	.word	0x00000000
        /*07f0*/ 	.word	0x00000040
        /*07f4*/ 	.short	0x010a
        /*07f6*/ 	.byte	0xff
	.zero		1


	//   ....[109]....
        /*07f8*/ 	.word	0x00008b30
        /*07fc*/ 	.word	0x0000003f
        /*0800*/ 	.word	0x00000000
        /*0804*/ 	.short	0x0101
        /*0806*/ 	.byte	0xff
	.zero		1


	//   ....[110]....
        /*0808*/ 	.word	0x00008b50
        /*080c*/ 	.word	0x00000000
        /*0810*/ 	.word	0x00000040
        /*0814*/ 	.short	0x010a
        /*0816*/ 	.byte	0xff
	.zero		1


	//   ....[111]....
        /*0818*/ 	.word	0x00008c20
        /*081c*/ 	.word	0x00000000
        /*0820*/ 	.word	0x00000040
        /*0824*/ 	.short	0x010a
        /*0826*/ 	.byte	0xff
	.zero		1


	//   ....[112]....
        /*0828*/ 	.word	0x00009010
        /*082c*/ 	.word	0x00000070
        /*0830*/ 	.word	0x00000000
        /*0834*/ 	.short	0x0101
        /*0836*/ 	.byte	0xff
	.zero		1


	//   ....[113]....
        /*0838*/ 	.word	0x00009820
        /*083c*/ 	.word	0x00000000
        /*0840*/ 	.word	0x00000000
        /*0844*/ 	.short	0x0101
        /*0846*/ 	.byte	0xff
	.zero		1


	//   ....[114]....
        /*0848*/ 	.word	0x00009a90
        /*084c*/ 	.word	0x000000ff
        /*0850*/ 	.word	0x00000000
        /*0854*/ 	.short	0x0101
        /*0856*/ 	.byte	0x04
	.zero		1


	//   ....[115]....
        /*0858*/ 	.word	0x00009ab0
        /*085c*/ 	.word	0x00000002
        /*0860*/ 	.word	0x00000100
        /*0864*/ 	.short	0x010a
        /*0866*/ 	.byte	0xff
	.zero		1


	//   ....[116]....
        /*0868*/ 	.word	0x00009b10
        /*086c*/ 	.word	0x00000002
        /*0870*/ 	.word	0x00000020
        /*0874*/ 	.short	0x010a
        /*0876*/ 	.byte	0xff
	.zero		1


	//   ....[117]....
        /*0878*/ 	.word	0x00009b70
        /*087c*/ 	.word	0x00000002
        /*0880*/ 	.word	0x00000020
        /*0884*/ 	.short	0x010a
        /*0886*/ 	.byte	0xff
	.zero		1


	//   ....[118]....
        /*0888*/ 	.word	0x00009bc0
        /*088c*/ 	.word	0x00000002
        /*0890*/ 	.word	0x00000090
        /*0894*/ 	.short	0x010a
        /*0896*/ 	.byte	0xff
	.zero		1


	//   ....[119]....
        /*0898*/ 	.word	0x00009c20
        /*089c*/ 	.word	0x00000000
        /*08a0*/ 	.word	0x00000000
        /*08a4*/ 	.short	0x010a
        /*08a6*/ 	.byte	0xff
	.zero		1


	//   ....[120]....
        /*08a8*/ 	.word	0x00009c80
        /*08ac*/ 	.word	0x00000000
        /*08b0*/ 	.word	0x00000000
        /*08b4*/ 	.short	0x010a
        /*08b6*/ 	.byte	0xff
	.zero		1


	//   ....[121]....
        /*08b8*/ 	.word	0x00009ce0
        /*08bc*/ 	.word	0x00000000
        /*08c0*/ 	.word	0x00000000
        /*08c4*/ 	.short	0x010a
        /*08c6*/ 	.byte	0xff
	.zero		1


	//   ....[122]....
        /*08c8*/ 	.word	0x00009d30
        /*08cc*/ 	.word	0x00000000
        /*08d0*/ 	.word	0x000000f0
        /*08d4*/ 	.short	0x010a
        /*08d6*/ 	.byte	0xff
	.zero		1


	//   ....[123]....
        /*08d8*/ 	.word	0x00009d90
        /*08dc*/ 	.word	0x00000000
        /*08e0*/ 	.word	0x000000a0
        /*08e4*/ 	.short	0x010a
        /*08e6*/ 	.byte	0xff
	.zero		1


	//   ....[124]....
        /*08e8*/ 	.word	0x00009de0
        /*08ec*/ 	.word	0x00000000
        /*08f0*/ 	.word	0x00000090
        /*08f4*/ 	.short	0x010a
        /*08f6*/ 	.byte	0xff
	.zero		1


	//   ....[125]....
        /*08f8*/ 	.word	0x00009e40
        /*08fc*/ 	.word	0x00000000
        /*0900*/ 	.word	0x000000a0
        /*0904*/ 	.short	0x010a
        /*0906*/ 	.byte	0xff
	.zero		1


	//   ....[126]....
        /*0908*/ 	.word	0x00009ea0
        /*090c*/ 	.word	0x00000004
        /*0910*/ 	.word	0x00000008
        /*0914*/ 	.short	0x010a
        /*0916*/ 	.byte	0xff
	.zero		1


	//   ....[127]....
        /*0918*/ 	.word	0x00009f80
        /*091c*/ 	.word	0x00000002
        /*0920*/ 	.word	0x00000008
        /*0924*/ 	.short	0x010a
        /*0926*/ 	.byte	0xff
	.zero		1


	//   ....[128]....
        /*0928*/ 	.word	0x00009fd0
        /*092c*/ 	.word	0x00000000
        /*0930*/ 	.word	0x00000090
        /*0934*/ 	.short	0x010a
        /*0936*/ 	.byte	0xff
	.zero		1


	//   ....[129]....
        /*0938*/ 	.word	0x0000a030
        /*093c*/ 	.word	0x00000000
        /*0940*/ 	.word	0x000000d0
        /*0944*/ 	.short	0x010a
        /*0946*/ 	.byte	0xff
	.zero		1


	//   ....[130]....
        /*0948*/ 	.word	0x0000a090
        /*094c*/ 	.word	0x00000000
        /*0950*/ 	.word	0x00000000
        /*0954*/ 	.short	0x010a
        /*0956*/ 	.byte	0xff
	.zero		1


	//   ....[131]....
        /*0958*/ 	.word	0x0000a0f0
        /*095c*/ 	.word	0x00000000
        /*0960*/ 	.word	0x00000000
        /*0964*/ 	.short	0x010a
        /*0966*/ 	.byte	0xff
	.zero		1


	//   ....[132]....
        /*0968*/ 	.word	0x0000a150
        /*096c*/ 	.word	0x00000000
        /*0970*/ 	.word	0x00000000
        /*0974*/ 	.short	0x010a
        /*0976*/ 	.byte	0xff
	.zero		1


	//   ....[133]....
        /*0978*/ 	.word	0x0000a1b0
        /*097c*/ 	.word	0x00000000
        /*0980*/ 	.word	0x00000000
        /*0984*/ 	.short	0x010a
        /*0986*/ 	.byte	0xff
	.zero		1


	//   ....[134]....
        /*0988*/ 	.word	0x0000a210
        /*098c*/ 	.word	0x00000000
        /*0990*/ 	.word	0x00000110
        /*0994*/ 	.short	0x010a
        /*0996*/ 	.byte	0xff
	.zero		1


	//   ....[135]....
        /*0998*/ 	.word	0x0000a260
        /*099c*/ 	.word	0x00000000
        /*09a0*/ 	.word	0x00000090
        /*09a4*/ 	.short	0x010a
        /*09a6*/ 	.byte	0xff
	.zero		1


	//   ....[136]....
        /*09a8*/ 	.word	0x0000a2c0
        /*09ac*/ 	.word	0x00000000
        /*09b0*/ 	.word	0x00000088
        /*09b4*/ 	.short	0x010a
        /*09b6*/ 	.byte	0xff
	.zero		1


	//   ....[137]....
        /*09b8*/ 	.word	0x0000a320
        /*09bc*/ 	.word	0x00000000
        /*09c0*/ 	.word	0x00000060
        /*09c4*/ 	.short	0x010a
        /*09c6*/ 	.byte	0xff
	.zero		1


	//   ....[138]....
        /*09c8*/ 	.word	0x0000a380
        /*09cc*/ 	.word	0x00000000
        /*09d0*/ 	.word	0x00000068
        /*09d4*/ 	.short	0x010a
        /*09d6*/ 	.byte	0xff
	.zero		1


	//   ....[139]....
        /*09d8*/ 	.word	0x0000a3e0
        /*09dc*/ 	.word	0x00000000
        /*09e0*/ 	.word	0x00000070
        /*09e4*/ 	.short	0x010a
        /*09e6*/ 	.byte	0xff
	.zero		1


	//   ....[140]....
        /*09e8*/ 	.word	0x0000a440
        /*09ec*/ 	.word	0x00000000
        /*09f0*/ 	.word	0x00000078
        /*09f4*/ 	.short	0x010a
        /*09f6*/ 	.byte	0xff
	.zero		1


	//   ....[141]....
        /*09f8*/ 	.word	0x0000a4a0
        /*09fc*/ 	.word	0x00000000
        /*0a00*/ 	.word	0x00000060
        /*0a04*/ 	.short	0x010a
        /*0a06*/ 	.byte	0xff
	.zero		1


	//   ....[142]....
        /*0a08*/ 	.word	0x0000a500
        /*0a0c*/ 	.word	0x00000000
        /*0a10*/ 	.word	0x00000068
        /*0a14*/ 	.short	0x010a
        /*0a16*/ 	.byte	0xff
	.zero		1


	//   ....[143]....
        /*0a18*/ 	.word	0x0000a560
        /*0a1c*/ 	.word	0x00000000
        /*0a20*/ 	.word	0x00000070
        /*0a24*/ 	.short	0x010a
        /*0a26*/ 	.byte	0xff
	.zero		1


	//   ....[144]....
        /*0a28*/ 	.word	0x0000a5b0
        /*0a2c*/ 	.word	0x00000000
        /*0a30*/ 	.word	0x00000090
        /*0a34*/ 	.short	0x010a
        /*0a36*/ 	.byte	0xff
	.zero		1


	//   ....[145]....
        /*0a38*/ 	.word	0x0000a610
        /*0a3c*/ 	.word	0x00000002
        /*0a40*/ 	.word	0x00000040
        /*0a44*/ 	.short	0x010a
        /*0a46*/ 	.byte	0xff
	.zero		1


	//   ....[146]....
        /*0a48*/ 	.word	0x0000a660
        /*0a4c*/ 	.word	0x00000070
        /*0a50*/ 	.word	0x000000b0
        /*0a54*/ 	.short	0x010a
        /*0a56*/ 	.byte	0xff
	.zero		1


	//   ....[147]....
        /*0a58*/ 	.word	0x0000a6b0
        /*0a5c*/ 	.word	0x00000002
        /*0a60*/ 	.word	0x00000040
        /*0a64*/ 	.short	0x010a
        /*0a66*/ 	.byte	0xff
	.zero		1


	//   ....[148]....
        /*0a68*/ 	.word	0x0000a700
        /*0a6c*/ 	.word	0x00000000
        /*0a70*/ 	.word	0x00000040
        /*0a74*/ 	.short	0x010a
        /*0a76*/ 	.byte	0xff
	.zero		1


	//   ....[149]....
        /*0a78*/ 	.word	0x0000a750
        /*0a7c*/ 	.word	0x00000000
        /*0a80*/ 	.word	0x00000040
        /*0a84*/ 	.short	0x010a
        /*0a86*/ 	.byte	0xff
	.zero		1


	//----- nvinfo : EIATTR_NUM_MBARRIERS
	.align		4
.L_47:
        /*0a88*/ 	.byte	0x03, 0x38
        /*0a8a*/ 	.short	0x0023


	//----- nvinfo : EIATTR_EXIT_INSTR_OFFSETS
	.align		4
        /*0a8c*/ 	.byte	0x04, 0x1c
        /*0a8e*/ 	.short	(.L_49 - .L_48)


	//   ....[0]....
.L_48:
        /*0a90*/ 	.word	0x00002990


	//   ....[1]....
        /*0a94*/ 	.word	0x00002e90


	//   ....[2]....
        /*0a98*/ 	.word	0x00002ef0


	//   ....[3]....
        /*0a9c*/ 	.word	0x00004430


	//   ....[4]....
        /*0aa0*/ 	.word	0x00005610


	//   ....[5]....
        /*0aa4*/ 	.word	0x00005650


	//   ....[6]....
        /*0aa8*/ 	.word	0x00009980


	//   ....[7]....
        /*0aac*/ 	.word	0x00009a00


	//   ....[8]....
        /*0ab0*/ 	.word	0x00009a30


	//   ....[9]....
        /*0ab4*/ 	.word	0x00009aa0


	//----- nvinfo : EIATTR_MAX_THREADS
	.align		4
.L_49:
        /*0ab8*/ 	.byte	0x04, 0x05
        /*0aba*/ 	.short	(.L_51 - .L_50)
.L_50:
        /*0abc*/ 	.word	0x00000100
        /*0ac0*/ 	.word	0x00000001
        /*0ac4*/ 	.word	0x00000001


	//----- nvinfo : EIATTR_CRS_STACK_SIZE
	.align		4
.L_51:
        /*0ac8*/ 	.byte	0x04, 0x1e
        /*0aca*/ 	.short	(.L_53 - .L_52)
.L_52:
        /*0acc*/ 	.word	0x00000000


	//----- nvinfo : EIATTR_CBANK_PARAM_SIZE
	.align		4
.L_53:
        /*0ad0*/ 	.byte	0x03, 0x19
        /*0ad2*/ 	.short	0x0800


	//----- nvinfo : EIATTR_PARAM_CBANK
	.align		4
        /*0ad4*/ 	.byte	0x04, 0x0a
        /*0ad6*/ 	.short	(.L_55 - .L_54)
	.align		4
.L_54:
        /*0ad8*/ 	.word	index@(.nv.constant0._ZN7cutlass13device_kernelINS_4gemm6kernel13GemmUniversalIN4cute5tupleIJiiiiEEENS1_10collective13CollectiveMmaINS1_35MainloopSm100TmaUmmaWarpSpecializedILi4ELi2ELi4ENS5_IJNS4_1CILi2EEENSA_ILi1EEESC_EEEEENS5_IJNSA_ILi128EEENSA_ILi256EEESF_EEENS_10bfloat16_tENS5_IJlSC_lEEESI_SJ_NS4_8TiledMMAINS4_8MMA_AtomIJNS4_26SM100_MMA_F16BF16_2x1SM_SSISI_SI_fLi128ELi256ELNS4_4UMMA5MajorE0ELSO_0ELNSN_7ScaleInE0ELSP_0EEEEEENS4_6LayoutINS5_IJSC_SC_SC_EEENS5_IJNSA_ILi0EEESU_SU_EEEEENS5_IJNS4_10UnderscoreESX_SX_EEEEENS4_18SM100_TMA_2SM_LOADENS4_14ComposedLayoutINS4_7SwizzleILi3ELi4ELi3EEENS4_18smem_ptr_flag_bitsILi16EEENSS_INS5_IJNSA_ILi8EEENSA_ILi64EEEEEENS5_IJS17_SC_EEEEEEEvNS4_8identityES10_S1B_vS1C_EENS_8epilogue10collective18CollectiveEpilogueINS1E_23Sm100TmaWarpSpecializedILi4ELi2ELi32ELb1ELb0EEEJNS5_IJS17_SG_SF_EEENS5_IJNSS_IS17_SC_EENSS_INS5_IJNSA_ILi32EEESB_EEENS5_IJSC_SF_EEEEEEEESI_SJ_SI_SJ_NS1E_6fusion15FusionCallbacksIS1I_NS1Q_17LinearCombinationISI_fSI_fLNS_15FloatRoundStyleE2EEES1J_S1P_JEEENS4_5SM1004TMEM4LOAD26SM100_TMEM_LOAD_32dp32b32xENS4_13SM90_TMA_LOADENS11_INS12_ILi2ELi4ELi3EEES15_NSS_INS5_IJS16_S1L_EEENS5_IJS1L_SC_EEEEEEENS4_39AutoVectorizingCopyWithAssumedAlignmentILi128EEENS4_14SM90_TMA_STOREES25_S27_S27_EEEvvEEEEvNT_6ParamsE)
        /*0adc*/ 	.short	0x0380
        /*0ade*/ 	.short	0x0800


	//----- nvinfo : EIATTR_SW_WAR
	.align		4
.L_55:
        /*0ae0*/ 	.byte	0x04, 0x36
        /*0ae2*/ 	.short	(.L_57 - .L_56)
.L_56:
        /*0ae4*/ 	.word	0x00000008
.L_57:


//--------------------- .nv.callgraph             --------------------------
	.section	.nv.callgraph,"",@"SHT_CUDA_CALLGRAPH"
	.align	4
	.sectionentsize	8
	.align		4
        /*0000*/ 	.word	0x00000000
	.align		4
        /*0004*/ 	.word	0xffffffff
	.align		4
        /*0008*/ 	.word	index@(_ZN7cutlass13device_kernelINS_4gemm6kernel13GemmUniversalIN4cute5tupleIJiiiiEEENS1_10collective13CollectiveMmaINS1_35MainloopSm100TmaUmmaWarpSpecializedILi4ELi2ELi4ENS5_IJNS4_1CILi2EEENSA_ILi1EEESC_EEEEENS5_IJNSA_ILi128EEENSA_ILi256EEESF_EEENS_10bfloat16_tENS5_IJlSC_lEEESI_SJ_NS4_8TiledMMAINS4_8MMA_AtomIJNS4_26SM100_MMA_F16BF16_2x1SM_SSISI_SI_fLi128ELi256ELNS4_4UMMA5MajorE0ELSO_0ELNSN_7ScaleInE0ELSP_0EEEEEENS4_6LayoutINS5_IJSC_SC_SC_EEENS5_IJNSA_ILi0EEESU_SU_EEEEENS5_IJNS4_10UnderscoreESX_SX_EEEEENS4_18SM100_TMA_2SM_LOADENS4_14ComposedLayoutINS4_7SwizzleILi3ELi4ELi3EEENS4_18smem_ptr_flag_bitsILi16EEENSS_INS5_IJNSA_ILi8EEENSA_ILi64EEEEEENS5_IJS17_SC_EEEEEEEvNS4_8identityES10_S1B_vS1C_EENS_8epilogue10collective18CollectiveEpilogueINS1E_23Sm100TmaWarpSpecializedILi4ELi2ELi32ELb1ELb0EEEJNS5_IJS17_SG_SF_EEENS5_IJNSS_IS17_SC_EENSS_INS5_IJNSA_ILi32EEESB_EEENS5_IJSC_SF_EEEEEEEESI_SJ_SI_SJ_NS1E_6fusion15FusionCallbacksIS1I_NS1Q_17LinearCombinationISI_fSI_fLNS_15FloatRoundStyleE2EEES1J_S1P_JEEENS4_5SM1004TMEM4LOAD26SM100_TMEM_LOAD_32dp32b32xENS4_13SM90_TMA_LOADENS11_INS12_ILi2ELi4ELi3EEES15_NSS_INS5_IJS16_S1L_EEENS5_IJS1L_SC_EEEEEEENS4_39AutoVectorizingCopyWithAssumedAlignmentILi128EEENS4_14SM90_TMA_STOREES25_S27_S27_EEEvvEEEEvNT_6ParamsE)
	.align		4
        /*000c*/ 	.word	index@(__assertfail)
	.align		4
        /*0010*/ 	.word	0x00000000
	.align		4
        /*0014*/ 	.word	0xfffffffe
	.align		4
        /*0018*/ 	.word	0x00000000
	.align		4
        /*001c*/ 	.word	0xfffffffd
	.align		4
        /*0020*/ 	.word	0x00000000
	.align		4
        /*0024*/ 	.word	0xfffffffc


//--------------------- .nv.constant4             --------------------------
	.section	.nv.constant4,"a",@progbits
	.align	8
	.align		8
.nv.constant4:
        /*0000*/ 	.dword	__assertfail
	.align		8
        /*0008*/ 	.dword	__unnamed_1
	.align		8
        /*0010*/ 	.dword	__unnamed_2
	.align		8
        /*0018*/ 	.dword	_ZN39_INTERNAL_b3aa695e_4_k_cu_479433cf_83054cuda3std3__45__cpo5beginE
	.align		8
        /*0020*/ 	.dword	_ZN39_INTERNAL_b3aa695e_4_k_cu_479433cf_83054cuda3std3__45__cpo3endE
	.align		8
        /*0028*/ 	.dword	_ZN39_INTERNAL_b3aa695e_4_k_cu_479433cf_83054cuda3std3__45__cpo6cbeginE
	.align		8
        /*0030*/ 	.dword	_ZN39_INTERNAL_b3aa695e_4_k_cu_479433cf_83054cuda3std3__45__cpo4cendE
	.align		8
        /*0038*/ 	.dword	_ZN39_INTERNAL_b3aa695e_4_k_cu_479433cf_83054cuda3std3__441_GLOBAL__N__b3aa695e_4_k_cu_479433cf_83056ignoreE
	.align		8
        /*0040*/ 	.dword	_ZN39_INTERNAL_b3aa695e_4_k_cu_479433cf_83054cuda3std3__419piecewise_constructE
	.align		8
        /*0048*/ 	.dword	_ZN39_INTERNAL_b3aa695e_4_k_cu_479433cf_83054cuda3std3__48in_placeE
	.align		8
        /*0050*/ 	.dword	_ZN39_INTERNAL_b3aa695e_4_k_cu_479433cf_83054cuda3std6ranges3__45__cpo4swapE
	.align		8
        /*0058*/ 	.dword	_ZN39_INTERNAL_b3aa695e_4_k_cu_479433cf_83054cuda3std6ranges3__45__cpo9iter_moveE
	.align		8
        /*0060*/ 	.dword	_ZN39_INTERNAL_b3aa695e_4_k_cu_479433cf_83054cute7productE
	.align		8
        /*0068*/ 	.dword	_ZN39_INTERNAL_b3aa695e_4_k_cu_479433cf_83054cute1_E
	.align		8
        /*0070*/ 	.dword	$str$25
	.align		8
        /*0078*/ 	.dword	$str$26
	.align		8
        /*0080*/ 	.dword	$str$27
	.align		8
        /*0088*/ 	.dword	$str$28


//--------------------- .text._ZN7cutlass13device_kernelINS_4gemm6kernel13GemmUniversalIN4cute5tupleIJiiiiEEENS1_10collective13CollectiveMmaINS1_35MainloopSm100TmaUmmaWarpSpecializedILi4ELi2ELi4ENS5_IJNS4_1CILi2EEENSA_ILi1EEESC_EEEEENS5_IJNSA_ILi128EEENSA_ILi256EEESF_EEENS_10bfloat16_tENS5_IJlSC_lEEESI_SJ_NS4_8TiledMMAINS4_8MMA_AtomIJNS4_26SM100_MMA_F16BF16_2x1SM_SSISI_SI_fLi128ELi256ELNS4_4UMMA5MajorE0ELSO_0ELNSN_7ScaleInE0ELSP_0EEEEEENS4_6LayoutINS5_IJSC_SC_SC_EEENS5_IJNSA_ILi0EEESU_SU_EEEEENS5_IJNS4_10UnderscoreESX_SX_EEEEENS4_18SM100_TMA_2SM_LOADENS4_14ComposedLayoutINS4_7SwizzleILi3ELi4ELi3EEENS4_18smem_ptr_flag_bitsILi16EEENSS_INS5_IJNSA_ILi8EEENSA_ILi64EEEEEENS5_IJS17_SC_EEEEEEEvNS4_8identityES10_S1B_vS1C_EENS_8epilogue10collective18CollectiveEpilogueINS1E_23Sm100TmaWarpSpecializedILi4ELi2ELi32ELb1ELb0EEEJNS5_IJS17_SG_SF_EEENS5_IJNSS_IS17_SC_EENSS_INS5_IJNSA_ILi32EEESB_EEENS5_IJSC_SF_EEEEEEEESI_SJ_SI_SJ_NS1E_6fusion15FusionCallbacksIS1I_NS1Q_17LinearCombinationISI_fSI_fLNS_15FloatRoundStyleE2EEES1J_S1P_JEEENS4_5SM1004TMEM4LOAD26SM100_TMEM_LOAD_32dp32b32xENS4_13SM90_TMA_LOADENS11_INS12_ILi2ELi4ELi3EEES15_NSS_INS5_IJS16_S1L_EEENS5_IJS1L_SC_EEEEEEENS4_39AutoVectorizingCopyWithAssumedAlignmentILi128EEENS4_14SM90_TMA_STOREES25_S27_S27_EEEvvEEEEvNT_6ParamsE --------------------------
	.section	.text._ZN7cutlass13device_kernelINS_4gemm6kernel13GemmUniversalIN4cute5tupleIJiiiiEEENS1_10collective13CollectiveMmaINS1_35MainloopSm100TmaUmmaWarpSpecializedILi4ELi2ELi4ENS5_IJNS4_1CILi2EEENSA_ILi1EEESC_EEEEENS5_IJNSA_ILi128EEENSA_ILi256EEESF_EEENS_10bfloat16_tENS5_IJlSC_lEEESI_SJ_NS4_8TiledMMAINS4_8MMA_AtomIJNS4_26SM100_MMA_F16BF16_2x1SM_SSISI_SI_fLi128ELi256ELNS4_4UMMA5MajorE0ELSO_0ELNSN_7ScaleInE0ELSP_0EEEEEENS4_6LayoutINS5_IJSC_SC_SC_EEENS5_IJNSA_ILi0EEESU_SU_EEEEENS5_IJNS4_10UnderscoreESX_SX_EEEEENS4_18SM100_TMA_2SM_LOADENS4_14ComposedLayoutINS4_7SwizzleILi3ELi4ELi3EEENS4_18smem_ptr_flag_bitsILi16EEENSS_INS5_IJNSA_ILi8EEENSA_ILi64EEEEEENS5_IJS17_SC_EEEEEEEvNS4_8identityES10_S1B_vS1C_EENS_8epilogue10collective18CollectiveEpilogueINS1E_23Sm100TmaWarpSpecializedILi4ELi2ELi32ELb1ELb0EEEJNS5_IJS17_SG_SF_EEENS5_IJNSS_IS17_SC_EENSS_INS5_IJNSA_ILi32EEESB_EEENS5_IJSC_SF_EEEEEEEESI_SJ_SI_SJ_NS1E_6fusion15FusionCallbacksIS1I_NS1Q_17LinearCombinationISI_fSI_fLNS_15FloatRoundStyleE2EEES1J_S1P_JEEENS4_5SM1004TMEM4LOAD26SM100_TMEM_LOAD_32dp32b32xENS4_13SM90_TMA_LOADENS11_INS12_ILi2ELi4ELi3EEES15_NSS_INS5_IJS16_S1L_EEENS5_IJS1L_SC_EEEEEEENS4_39AutoVectorizingCopyWithAssumedAlignmentILi128EEENS4_14SM90_TMA_STOREES25_S27_S27_EEEvvEEEEvNT_6ParamsE,"ax",@progbits
	.align	128
.text._ZN7cutlass13device_kernelINS_4gemm6kernel13GemmUniversalIN4cute5tupleIJiiiiEEENS1_10collective13CollectiveMmaINS1_35MainloopSm100TmaUmmaWarpSpecializedILi4ELi2ELi4ENS5_IJNS4_1CILi2EEENSA_ILi1EEESC_EEEEENS5_IJNSA_ILi128EEENSA_ILi256EEESF_EEENS_10bfloat16_tENS5_IJlSC_lEEESI_SJ_NS4_8TiledMMAINS4_8MMA_AtomIJNS4_26SM100_MMA_F16BF16_2x1SM_SSISI_SI_fLi128ELi256ELNS4_4UMMA5MajorE0ELSO_0ELNSN_7ScaleInE0ELSP_0EEEEEENS4_6LayoutINS5_IJSC_SC_SC_EEENS5_IJNSA_ILi0EEESU_SU_EEEEENS5_IJNS4_10UnderscoreESX_SX_EEEEENS4_18SM100_TMA_2SM_LOADENS4_14ComposedLayoutINS4_7SwizzleILi3ELi4ELi3EEENS4_18smem_ptr_flag_bitsILi16EEENSS_INS5_IJNSA_ILi8EEENSA_ILi64EEEEEENS5_IJS17_SC_EEEEEEEvNS4_8identityES10_S1B_vS1C_EENS_8epilogue10collective18CollectiveEpilogueINS1E_23Sm100TmaWarpSpecializedILi4ELi2ELi32ELb1ELb0EEEJNS5_IJS17_SG_SF_EEENS5_IJNSS_IS17_SC_EENSS_INS5_IJNSA_ILi32EEESB_EEENS5_IJSC_SF_EEEEEEEESI_SJ_SI_SJ_NS1E_6fusion15FusionCallbacksIS1I_NS1Q_17LinearCombinationISI_fSI_fLNS_15FloatRoundStyleE2EEES1J_S1P_JEEENS4_5SM1004TMEM4LOAD26SM100_TMEM_LOAD_32dp32b32xENS4_13SM90_TMA_LOADENS11_INS12_ILi2ELi4ELi3EEES15_NSS_INS5_IJS16_S1L_EEENS5_IJS1L_SC_EEEEEEENS4_39AutoVectorizingCopyWithAssumedAlignmentILi128EEENS4_14SM90_TMA_STOREES25_S27_S27_EEEvvEEEEvNT_6ParamsE:
        .type           _ZN7cutlass13device_kernelINS_4gemm6kernel13GemmUniversalIN4cute5tupleIJiiiiEEENS1_10collective13CollectiveMmaINS1_35MainloopSm100TmaUmmaWarpSpecializedILi4ELi2ELi4ENS5_IJNS4_1CILi2EEENSA_ILi1EEESC_EEEEENS5_IJNSA_ILi128EEENSA_ILi256EEESF_EEENS_10bfloat16_tENS5_IJlSC_lEEESI_SJ_NS4_8TiledMMAINS4_8MMA_AtomIJNS4_26SM100_MMA_F16BF16_2x1SM_SSISI_SI_fLi128ELi256ELNS4_4UMMA5MajorE0ELSO_0ELNSN_7ScaleInE0ELSP_0EEEEEENS4_6LayoutINS5_IJSC_SC_SC_EEENS5_IJNSA_ILi0EEESU_SU_EEEEENS5_IJNS4_10UnderscoreESX_SX_EEEEENS4_18SM100_TMA_2SM_LOADENS4_14ComposedLayoutINS4_7SwizzleILi3ELi4ELi3EEENS4_18smem_ptr_flag_bitsILi16EEENSS_INS5_IJNSA_ILi8EEENSA_ILi64EEEEEENS5_IJS17_SC_EEEEEEEvNS4_8identityES10_S1B_vS1C_EENS_8epilogue10collective18CollectiveEpilogueINS1E_23Sm100TmaWarpSpecializedILi4ELi2ELi32ELb1ELb0EEEJNS5_IJS17_SG_SF_EEENS5_IJNSS_IS17_SC_EENSS_INS5_IJNSA_ILi32EEESB_EEENS5_IJSC_SF_EEEEEEEESI_SJ_SI_SJ_NS1E_6fusion15FusionCallbacksIS1I_NS1Q_17LinearCombinationISI_fSI_fLNS_15FloatRoundStyleE2EEES1J_S1P_JEEENS4_5SM1004TMEM4LOAD26SM100_TMEM_LOAD_32dp32b32xENS4_13SM90_TMA_LOADENS11_INS12_ILi2ELi4ELi3EEES15_NSS_INS5_IJS16_S1L_EEENS5_IJS1L_SC_EEEEEEENS4_39AutoVectorizingCopyWithAssumedAlignmentILi128EEENS4_14SM90_TMA_STOREES25_S27_S27_EEEvvEEEEvNT_6ParamsE,@function
        .size           _ZN7cutlass13device_kernelINS_4gemm6kernel13GemmUniversalIN4cute5tupleIJiiiiEEENS1_10collective13CollectiveMmaINS1_35MainloopSm100TmaUmmaWarpSpecializedILi4ELi2ELi4ENS5_IJNS4_1CILi2EEENSA_ILi1EEESC_EEEEENS5_IJNSA_ILi128EEENSA_ILi256EEESF_EEENS_10bfloat16_tENS5_IJlSC_lEEESI_SJ_NS4_8TiledMMAINS4_8MMA_AtomIJNS4_26SM100_MMA_F16BF16_2x1SM_SSISI_SI_fLi128ELi256ELNS4_4UMMA5MajorE0ELSO_0ELNSN_7ScaleInE0ELSP_0EEEEEENS4_6LayoutINS5_IJSC_SC_SC_EEENS5_IJNSA_ILi0EEESU_SU_EEEEENS5_IJNS4_10UnderscoreESX_SX_EEEEENS4_18SM100_TMA_2SM_LOADENS4_14ComposedLayoutINS4_7SwizzleILi3ELi4ELi3EEENS4_18smem_ptr_flag_bitsILi16EEENSS_INS5_IJNSA_ILi8EEENSA_ILi64EEEEEENS5_IJS17_SC_EEEEEEEvNS4_8identityES10_S1B_vS1C_EENS_8epilogue10collective18CollectiveEpilogueINS1E_23Sm100TmaWarpSpecializedILi4ELi2ELi32ELb1ELb0EEEJNS5_IJS17_SG_SF_EEENS5_IJNSS_IS17_SC_EENSS_INS5_IJNSA_ILi32EEESB_EEENS5_IJSC_SF_EEEEEEEESI_SJ_SI_SJ_NS1E_6fusion15FusionCallbacksIS1I_NS1Q_17LinearCombinationISI_fSI_fLNS_15FloatRoundStyleE2EEES1J_S1P_JEEENS4_5SM1004TMEM4LOAD26SM100_TMEM_LOAD_32dp32b32xENS4_13SM90_TMA_LOADENS11_INS12_ILi2ELi4ELi3EEES15_NSS_INS5_IJS16_S1L_EEENS5_IJS1L_SC_EEEEEEENS4_39AutoVectorizingCopyWithAssumedAlignmentILi128EEENS4_14SM90_TMA_STOREES25_S27_S27_EEEvvEEEEvNT_6ParamsE,(.L_x_197 - _ZN7cutlass13device_kernelINS_4gemm6kernel13GemmUniversalIN4cute5tupleIJiiiiEEENS1_10collective13CollectiveMmaINS1_35MainloopSm100TmaUmmaWarpSpecializedILi4ELi2ELi4ENS5_IJNS4_1CILi2EEENSA_ILi1EEESC_EEEEENS5_IJNSA_ILi128EEENSA_ILi256EEESF_EEENS_10bfloat16_tENS5_IJlSC_lEEESI_SJ_NS4_8TiledMMAINS4_8MMA_AtomIJNS4_26SM100_MMA_F16BF16_2x1SM_SSISI_SI_fLi128ELi256ELNS4_4UMMA5MajorE0ELSO_0ELNSN_7ScaleInE0ELSP_0EEEEEENS4_6LayoutINS5_IJSC_SC_SC_EEENS5_IJNSA_ILi0EEESU_SU_EEEEENS5_IJNS4_10UnderscoreESX_SX_EEEEENS4_18SM100_TMA_2SM_LOADENS4_14ComposedLayoutINS4_7SwizzleILi3ELi4ELi3EEENS4_18smem_ptr_flag_bitsILi16EEENSS_INS5_IJNSA_ILi8EEENSA_ILi64EEEEEENS5_IJS17_SC_EEEEEEEvNS4_8identityES10_S1B_vS1C_EENS_8epilogue10collective18CollectiveEpilogueINS1E_23Sm100TmaWarpSpecializedILi4ELi2ELi32ELb1ELb0EEEJNS5_IJS17_SG_SF_EEENS5_IJNSS_IS17_SC_EENSS_INS5_IJNSA_ILi32EEESB_EEENS5_IJSC_SF_EEEEEEEESI_SJ_SI_SJ_NS1E_6fusion15FusionCallbacksIS1I_NS1Q_17LinearCombinationISI_fSI_fLNS_15FloatRoundStyleE2EEES1J_S1P_JEEENS4_5SM1004TMEM4LOAD26SM100_TMEM_LOAD_32dp32b32xENS4_13SM90_TMA_LOADENS11_INS12_ILi2ELi4ELi3EEES15_NSS_INS5_IJS16_S1L_EEENS5_IJS1L_SC_EEEEEEENS4_39AutoVectorizingCopyWithAssumedAlignmentILi128EEENS4_14SM90_TMA_STOREES25_S27_S27_EEEvvEEEEvNT_6ParamsE)
        .other          _ZN7cutlass13device_kernelINS_4gemm6kernel13GemmUniversalIN4cute5tupleIJiiiiEEENS1_10collective13CollectiveMmaINS1_35MainloopSm100TmaUmmaWarpSpecializedILi4ELi2ELi4ENS5_IJNS4_1CILi2EEENSA_ILi1EEESC_EEEEENS5_IJNSA_ILi128EEENSA_ILi256EEESF_EEENS_10bfloat16_tENS5_IJlSC_lEEESI_SJ_NS4_8TiledMMAINS4_8MMA_AtomIJNS4_26SM100_MMA_F16BF16_2x1SM_SSISI_SI_fLi128ELi256ELNS4_4UMMA5MajorE0ELSO_0ELNSN_7ScaleInE0ELSP_0EEEEEENS4_6LayoutINS5_IJSC_SC_SC_EEENS5_IJNSA_ILi0EEESU_SU_EEEEENS5_IJNS4_10UnderscoreESX_SX_EEEEENS4_18SM100_TMA_2SM_LOADENS4_14ComposedLayoutINS4_7SwizzleILi3ELi4ELi3EEENS4_18smem_ptr_flag_bitsILi16EEENSS_INS5_IJNSA_ILi8EEENSA_ILi64EEEEEENS5_IJS17_SC_EEEEEEEvNS4_8identityES10_S1B_vS1C_EENS_8epilogue10collective18CollectiveEpilogueINS1E_23Sm100TmaWarpSpecializedILi4ELi2ELi32ELb1ELb0EEEJNS5_IJS17_SG_SF_EEENS5_IJNSS_IS17_SC_EENSS_INS5_IJNSA_ILi32EEESB_EEENS5_IJSC_SF_EEEEEEEESI_SJ_SI_SJ_NS1E_6fusion15FusionCallbacksIS1I_NS1Q_17LinearCombinationISI_fSI_fLNS_15FloatRoundStyleE2EEES1J_S1P_JEEENS4_5SM1004TMEM4LOAD26SM100_TMEM_LOAD_32dp32b32xENS4_13SM90_TMA_LOADENS11_INS12_ILi2ELi4ELi3EEES15_NSS_INS5_IJS16_S1L_EEENS5_IJS1L_SC_EEEEEEENS4_39AutoVectorizingCopyWithAssumedAlignmentILi128EEENS4_14SM90_TMA_STOREES25_S27_S27_EEEvvEEEEvNT_6ParamsE,@"STO_CUDA_ENTRY STV_DEFAULT"
_ZN7cutlass13device_kernelINS_4gemm6kernel13GemmUniversalIN4cute5tupleIJiiiiEEENS1_10collective13CollectiveMmaINS1_35MainloopSm100TmaUmmaWarpSpecializedILi4ELi2ELi4ENS5_IJNS4_1CILi2EEENSA_ILi1EEESC_EEEEENS5_IJNSA_ILi128EEENSA_ILi256EEESF_EEENS_10bfloat16_tENS5_IJlSC_lEEESI_SJ_NS4_8TiledMMAINS4_8MMA_AtomIJNS4_26SM100_MMA_F16BF16_2x1SM_SSISI_SI_fLi128ELi256ELNS4_4UMMA5MajorE0ELSO_0ELNSN_7ScaleInE0ELSP_0EEEEEENS4_6LayoutINS5_IJSC_SC_SC_EEENS5_IJNSA_ILi0EEESU_SU_EEEEENS5_IJNS4_10UnderscoreESX_SX_EEEEENS4_18SM100_TMA_2SM_LOADENS4_14ComposedLayoutINS4_7SwizzleILi3ELi4ELi3EEENS4_18smem_ptr_flag_bitsILi16EEENSS_INS5_IJNSA_ILi8EEENSA_ILi64EEEEEENS5_IJS17_SC_EEEEEEEvNS4_8identityES10_S1B_vS1C_EENS_8epilogue10collective18CollectiveEpilogueINS1E_23Sm100TmaWarpSpecializedILi4ELi2ELi32ELb1ELb0EEEJNS5_IJS17_SG_SF_EEENS5_IJNSS_IS17_SC_EENSS_INS5_IJNSA_ILi32EEESB_EEENS5_IJSC_SF_EEEEEEEESI_SJ_SI_SJ_NS1E_6fusion15FusionCallbacksIS1I_NS1Q_17LinearCombinationISI_fSI_fLNS_15FloatRoundStyleE2EEES1J_S1P_JEEENS4_5SM1004TMEM4LOAD26SM100_TMEM_LOAD_32dp32b32xENS4_13SM90_TMA_LOADENS11_INS12_ILi2ELi4ELi3EEES15_NSS_INS5_IJS16_S1L_EEENS5_IJS1L_SC_EEEEEEENS4_39AutoVectorizingCopyWithAssumedAlignmentILi128EEENS4_14SM90_TMA_STOREES25_S27_S27_EEEvvEEEEvNT_6ParamsE:
[----:B------:R-:W1:Y:S01]  /*0000*/  LDC R1, c[0x0][0x37c] ;  /* 0x0000df00ff017b82 */ /* 0x000e620000000800 */
[----:B------:R-:W2:Y:S01]  /*0010*/  S2R R105, SR_TID.X ;  /* 0x0000000000697919 */ /* 0x000ea20000002100 */
[----:B------:R-:W3:Y:S06]  /*0020*/  LDCU.64 UR6, c[0x0][0x890] ;  /* 0x00011200ff0677ac */ /* 0x000eec0008000a00 */
[----:B------:R-:W4:Y:S01]  /*0030*/  S2UR UR37, SR_CgaCtaId ;  /* 0x00000000002579c3 */ /* 0x000f220000008800 */
[----:B------:R-:W-:Y:S02]  /*0040*/  PRMT R92, RZ, 0x7610, R92 ;  /* 0x00007610ff5c7816 */ /* 0x000fe4000000005c */
[----:B------:R-:W-:Y:S01]  /*0050*/  ELECT P1, URZ, PT ;  /* 0x0000000000ff782f */ /* 0x000fe20003820000 */
[----:B------:R-:W1:Y:S01]  /*0060*/  LDCU.64 UR46, c[0x0][0x358] ;  /* 0x00006b00ff2e77ac */ /* 0x000e620008000a00 */
[----:B---3--:R-:W-:-:S04]  /*0070*/  UISETP.NE.U32.AND UP0, UPT, UR6, URZ, UPT ;  /* 0x000000ff0600728c */ /* 0x008fc8000bf05070 */
[----:B------:R-:W-:Y:S02]  /*0080*/  UISETP.NE.AND.EX UP0, UPT, UR7, URZ, UPT, UP0 ;  /* 0x000000ff0700728c */ /* 0x000fe4000bf05300 */
[----:B----4-:R-:W-:Y:S02]  /*0090*/  ULOP3.LUT UR5, UR37, 0x1, URZ, 0xc0, !UPT ;  /* 0x0000000125057892 */ /* 0x010fe4000f8ec0ff */
[----:B------:R-:W-:Y:S01]  /*00a0*/  ULOP3.LUT UR4, UR37, 0x1, URZ, 0x3c, !UPT ;  /* 0x0000000125047892 */ /* 0x000fe2000f8e3cff */
[----:B--2---:R-:W-:-:S05]  /*00b0*/  SHF.R.U32.HI R96, RZ, 0x5, R105 ;  /* 0x00000005ff607819 */ /* 0x004fca0000011669 */
[----:B------:R-:W2:Y:S02]  /*00c0*/  SHFL.IDX PT, R0, R96, RZ, 0x1f ;  /* 0x00001fff60007589 */ /* 0x000ea400000e0000 */
[----:B--2---:R-:W-:Y:S01]  /*00d0*/  R2UR UR10, R0 ;  /* 0x00000000000a72ca */ /* 0x004fe200000e0000 */
[----:B-1----:R-:W-:-:S14]  /*00e0*/  BRA.U UP0, `(.L_x_0) ;  /* 0x00000001002c7547 */ /* 0x002fdc000b800000 */
[----:B------:R-:W1:Y:S02]  /*00f0*/  LDCU.64 UR8, c[0x0][0x888] ;  /* 0x00011100ff0877ac */ /* 0x000e640008000a00 */
[----:B-1----:R-:W-:-:S04]  /*0100*/  UISETP.NE.U32.AND UP0, UPT, UR8, URZ, UPT ;  /* 0x000000ff0800728c */ /* 0x002fc8000bf05070 */
[----:B------:R-:W-:-:S09]  /*0110*/  UISETP.NE.AND.EX UP0, UPT, UR9, URZ, UPT, UP0 ;  /* 0x000000ff0900728c */ /* 0x000fd2000bf05300 */
[----:B------:R-:W-:Y:S05]  /*0120*/  BRA.U !UP0, `(.L_x_1) ;  /* 0x0000000108107547 */ /* 0x000fea000b800000 */
[----:B------:R-:W1:Y:S02]  /*0130*/  LDC.64 R2, c[0x0][0x888] ;  /* 0x00022200ff027b82 */ /* 0x000e640000000a00 */
[----:B-1----:R1:W5:Y:S01]  /*0140*/  LDG.E R49, desc[UR46][R2.64] ;  /* 0x0000002e02317981 */ /* 0x002362000c1e1900 */
[----:B------:R-:W-:Y:S01]  /*0150*/  HFMA2 R92, -RZ, RZ, 0, 5.9604644775390625e-08 ;  /* 0x00000001ff5c7431 */ /* 0x000fe200000001ff */
[----:B------:R-:W-:Y:S05]  /*0160*/  BRA `(.L_x_0) ;  /* 0x00000000000c7947 */ /* 0x000fea0003800000 */
.L_x_1:
[----:B------:R-:W1:Y:S01]  /*0170*/  LDCU UR8, c[0x0][0x880] ;  /* 0x00011000ff0877ac */ /* 0x000e620008000800 */
[----:B------:R-:W-:Y:S01]  /*0180*/  HFMA2 R92, -RZ, RZ, 0, 5.9604644775390625e-08 ;  /* 0x00000001ff5c7431 */ /* 0x000fe200000001ff */
[----:B-1----:R-:W-:-:S07]  /*0190*/  MOV R49, UR8 ;  /* 0x0000000800317c02 */ /* 0x002fce0008000f00 */
.L_x_0:
[----:B------:R-:W2:Y:S02]  /*01a0*/  LDCU.64 UR8, c[0x0][0x8b0] ;  /* 0x00011600ff0877ac */ /* 0x000ea40008000a00 */
[----:B--2---:R-:W-:-:S04]  /*01b0*/  UISETP.NE.U32.AND UP0, UPT, UR8, URZ, UPT ;  /* 0x000000ff0800728c */ /* 0x004fc8000bf05070 */
[----:B------:R-:W-:-:S09]  /*01c0*/  UISETP.NE.AND.EX UP0, UPT, UR9, URZ, UPT, UP0 ;  /* 0x000000ff0900728c */ /* 0x000fd2000bf05300 */
[----:B------:R-:W-:Y:S05]  /*01d0*/  BRA.U UP0, `(.L_x_2) ;  /* 0x0000000100247547 */ /* 0x000fea000b800000 */
[----:B------:R-:W2:Y:S02]  /*01e0*/  LDCU.64 UR8, c[0x0][0x8a8] ;  /* 0x00011500ff0877ac */ /* 0x000ea40008000a00 */
[----:B--2---:R-:W-:-:S04]  /*01f0*/  UISETP.NE.U32.AND UP0, UPT, UR8, URZ, UPT ;  /* 0x000000ff0800728c */ /* 0x004fc8000bf05070 */
[----:B------:R-:W-:-:S09]  /*0200*/  UISETP.NE.AND.EX UP0, UPT, UR9, URZ, UPT, UP0 ;  /* 0x000000ff0900728c */ /* 0x000fd2000bf05300 */
[----:B------:R-:W-:Y:S05]  /*0210*/  BRA.U !UP0, `(.L_x_3) ;  /* 0x00000001080c7547 */ /* 0x000fea000b800000 */
[----:B-1----:R-:W1:Y:S02]  /*0220*/  LDC.64 R2, c[0x0][0x8a8] ;  /* 0x00022a00ff027b82 */ /* 0x002e640000000a00 */
[----:B-1----:R2:W5:Y:S01]  /*0230*/  LDG.E R47, desc[UR46][R2.64] ;  /* 0x0000002e022f7981 */ /* 0x002562000c1e1900 */
[----:B------:R-:W-:Y:S05]  /*0240*/  BRA `(.L_x_2) ;  /* 0x0000000000087947 */ /* 0x000fea0003800000 */
.L_x_3:
[----:B------:R-:W2:Y:S02]  /*0250*/  LDCU UR8, c[0x0][0x8a0] ;  /* 0x00011400ff0877ac */ /* 0x000ea40008000800 */
[----:B--2---:R-:W-:Y:S02]  /*0260*/  MOV R47, UR8 ;  /* 0x00000008002f7c02 */ /* 0x004fe40008000f00 */
.L_x_2:
[----:B------:R-:W-:Y:S01]  /*0270*/  IMAD.U32 R0, RZ, RZ, UR10 ;  /* 0x0000000aff007e24 */ /* 0x000fe2000f8e00ff */
[----:B------:R-:W-:Y:S04]  /*0280*/  BSSY.RECONVERGENT B0, `(.L_x_4) ;  /* 0x000000c000007945 */ /* 0x000fe80003800200 */
[C---:B------:R-:W-:Y:S02]  /*0290*/  ISETP.NE.OR P2, PT, R0.reuse, 0x1, !P1 ;  /* 0x000000010000780c */ /* 0x040fe40004f45670 */
[----:B------:R-:W-:-:S11]  /*02a0*/  ISETP.NE.OR P0, PT, R0, 0x3, !P1 ;  /* 0x000000030000780c */ /* 0x000fd60004f05670 */
[----:B------:R-:W-:Y:S05]  /*02b0*/  @P2 BRA `(.L_x_5) ;  /* 0x0000000000202947 */ /* 0x000fea0003800000 */
[----:B------:R-:W3:Y:S02]  /*02c0*/  LDCU.64 UR8, c[0x0][0x348] ;  /* 0x00006900ff0877ac */ /* 0x000ee40008000a00 */
[----:B---3--:R-:W-:Y:S02]  /*02d0*/  UIADD3 UR12, UP1, UPT, UR8, 0x80, URZ ;  /* 0x00000080080c7890 */ /* 0x008fe4000ff3e0ff */
[----:B------:R-:W-:Y:S02]  /*02e0*/  UIADD3 UR8, UP0, UPT, UR8, 0x180, URZ ;  /* 0x0000018008087890 */ /* 0x000fe4000ff1e0ff */
[----:B------:R-:W-:Y:S02]  /*02f0*/  UIADD3.X UR13, UPT, UPT, URZ, UR9, URZ, UP1, !UPT ;  /* 0x00000009ff0d7290 */ /* 0x000fe40008ffe4ff */
[----:B------:R-:W-:-:S07]  /*0300*/  UIADD3.X UR9, UPT, UPT, URZ, UR9, URZ, UP0, !UPT ;  /* 0x00000009ff097290 */ /* 0x000fce00087fe4ff */
[----:B------:R3:W-:Y:S02]  /*0310*/  UTMACCTL.PF [UR12] ;  /* 0x000000000c0079b9 */ /* 0x0007e40008040000 */
[----:B------:R3:W-:Y:S02]  /*0320*/  UTMACCTL.PF [UR8] ;  /* 0x00000000080079b9 */ /* 0x0007e40008040000 */
[----:B---3--:R-:W-:Y:S01]  /*0330*/  NOP ;  /* 0x0000000000007918 */ /* 0x008fe20000000000 */
.L_x_5:
[----:B------:R-:W-:Y:S05]  /*0340*/  BSYNC.RECONVERGENT B0 ;  /* 0x0000000000007941 */ /* 0x000fea0003800200 */
.L_x_4:
[----:B------:R-:W-:Y:S04]  /*0350*/  BSSY.RECONVERGENT B0, `(.L_x_6) ;  /* 0x000000a000007945 */ /* 0x000fe80003800200 */
        /* <DEDUP_REMOVED lines=9> */
.L_x_7:
[----:B------:R-:W-:Y:S05]  /*03f0*/  BSYNC.RECONVERGENT B0 ;  /* 0x0000000000007941 */ /* 0x000fea0003800200 */
.L_x_6:
[----:B------:R-:W3:Y:S01]  /*0400*/  LDCU.64 UR8, c[0x0][0x888] ;  /* 0x00011100ff0877ac */ /* 0x000ee20008000a00 */
[----:B------:R-:W-:Y:S02]  /*0410*/  UISETP.EQ.U32.AND UP1, UPT, UR6, URZ, UPT ;  /* 0x000000ff0600728c */ /* 0x000fe4000bf22070 */
[----:B------:R-:W-:Y:S02]  /*0420*/  UPLOP3.LUT UP5, UPT, UPT, UPT, UPT, 0x80, 0x8 ;  /* 0x000000000008789c */ /* 0x000fe40003faf070 */
[----:B---3--:R-:W-:-:S04]  /*0430*/  UISETP.NE.U32.AND UP0, UPT, UR8, URZ, UPT ;  /* 0x000000ff0800728c */ /* 0x008fc8000bf05070 */
[----:B------:R-:W-:-:S04]  /*0440*/  UISETP.NE.AND.EX UP0, UPT, UR9, URZ, UPT, UP0 ;  /* 0x000000ff0900728c */ /* 0x000fc8000bf05300 */
[----:B------:R-:W-:-:S04]  /*0450*/  UISETP.EQ.OR.EX UP2, UPT, UR7, URZ, !UP0, UP1 ;  /* 0x000000ff0700728c */ /* 0x000fc8000c742710 */
[----:B------:R-:W-:-:S05]  /*0460*/  UP2UR UR50, UPR, URZ, 0x4 ;  /* 0x00000004ff327883 */ /* 0x000fca0008000000 */
[----:B------:R-:W-:Y:S07]  /*0470*/  BRA.U !UP2, `(.L_x_8) ;  /* 0x000000010a207547 */ /* 0x000fee000b800000 */
[----:B------:R-:W-:Y:S01]  /*0480*/  UISETP.NE.U32.AND UP2, UPT, UR6, URZ, UPT ;  /* 0x000000ff0600728c */ /* 0x000fe2000bf45070 */
[----:B-----5:R-:W-:Y:S01]  /*0490*/  FSETP.NEU.AND P0, PT, R49, RZ, PT ;  /* 0x000000ff3100720b */ /* 0x020fe20003f0d000 */
[----:B------:R-:W-:Y:S02]  /*04a0*/  USEL UR6, URZ, 0xffffffff, UP0 ;  /* 0xffffffffff067887 */ /* 0x000fe40008000000 */
[----:B------:R-:W-:-:S10]  /*04b0*/  UISETP.NE.AND.EX UP2, UPT, UR7, URZ, UPT, UP2 ;  /* 0x000000ff0700728c */ /* 0x000fd4000bf45320 */
[----:B------:R-:W-:Y:S01]  /*04c0*/  VOTEU.ANY UP1, P0 ;  /* 0x0000000000ff7886 */ /* 0x000fe20000020100 */
[----:B------:R-:W-:-:S04]  /*04d0*/  @!UP2 USEL UR6, URZ, 0xffffffff, UP1 ;  /* 0xffffffffff06a887 */ /* 0x000fc80008800000 */
[----:B------:R-:W-:-:S04]  /*04e0*/  ULOP3.LUT UR6, UR6, 0x1, URZ, 0xc0, !UPT ;  /* 0x0000000106067892 */ /* 0x000fc8000f8ec0ff */
[----:B------:R-:W-:-:S11]  /*04f0*/  UISETP.NE.U32.AND UP5, UPT, UR6, 0x1, UPT ;  /* 0x000000010600788c */ /* 0x000fd6000bfa5070 */
.L_x_8:
[----:B------:R-:W3:Y:S01]  /*0500*/  SHFL.IDX PT, R0, R96, RZ, 0x1f ;  /* 0x00001fff60007589 */ /* 0x000ee200000e0000 */
[----:B------:R-:W-:-:S04]  /*0510*/  UISETP.NE.AND UP1, UPT, UR10, 0x2, UPT ;  /* 0x000000020a00788c */ /* 0x000fc8000bf25270 */
[----:B------:R-:W-:Y:S02]  /*0520*/  UISETP.EQ.AND UP2, UPT, UR5, URZ, !UP1 ;  /* 0x000000ff0500728c */ /* 0x000fe4000cf42270 */
[----:B------:R-:W-:-:S04]  /*0530*/  USEL UR6, URZ, 0x1, UP1 ;  /* 0x00000001ff067887 */ /* 0x000fc80008800000 */
[----:B------:R-:W-:Y:S02]  /*0540*/  PLOP3.LUT P5, PT, P1, PT, UP2, 0x80, 0x8 ;  /* 0x000000000008781c */ /* 0x000fe40000faf028 */
[----:B---3--:R-:W-:-:S13]  /*0550*/  ISETP.NE.AND P0, PT, R0, RZ, PT ;  /* 0x000000ff0000720c */ /* 0x008fda0003f05270 */
[----:B------:R-:W-:Y:S05]  /*0560*/  @P0 BRA `(.L_x_9) ;  /* 0x0000000000440947 */ /* 0x000fea0003800000 */
[----:B------:R-:W-:Y:S01]  /*0570*/  UMOV UR8, 0x400 ;  /* 0x0000040000087882 */ /* 0x000fe20000000000 */
[----:B------:R-:W-:Y:S01]  /*0580*/  UMOV UR7, 0x1 ;  /* 0x0000000100077882 */ /* 0x000fe20000000000 */
[----:B------:R-:W-:Y:S02]  /*0590*/  ULEA UR8, UR37, UR8, 0x18 ;  /* 0x0000000825087291 */ /* 0x000fe4000f8ec0ff */
[----:B------:R-:W-:-:S04]  /*05a0*/  UIADD3 UR12, UPT, UPT, -UR7, 0x100000, URZ ;  /* 0x00100000070c7890 */ /* 0x000fc8000fffe1ff */
[----:B------:R-:W-:Y:S02]  /*05b0*/  USHF.L.U32 UR13, UR12, 0xb, URZ ;  /* 0x0000000b0c0d7899 */ /* 0x000fe400080006ff */
[----:B------:R-:W-:Y:S01]  /*05c0*/  USHF.L.U32 UR12, UR12, 0x1, URZ ;  /* 0x000000010c0c7899 */ /* 0x000fe200080006ff */
[----:B------:R-:W-:Y:S01]  /*05d0*/  ELECT P0, URZ, PT ;  /* 0x0000000000ff782f */ /* 0x000fe20003800000 */
[----:B------:R-:W3:Y:S10]  /*05e0*/  FENCE.VIEW.ASYNC.S ;  /* 0x00000000000073c6 */ /* 0x000ef40000000000 */
[----:B---3--:R3:W4:Y:S01]  /*05f0*/  SYNCS.EXCH.64 URZ, [UR8], UR12 ;  /* 0x0000000c08ff75b2 */ /* 0x0087220008000100 */
[----:B------:R3:W1:Y:S01]  /*0600*/  SYNCS.EXCH.64 URZ, [UR8+0x20], UR12 ;  /* 0x0000200c08ff75b2 */ /* 0x0006620008000100 */
[----:B------:R3:W1:Y:S01]  /*0610*/  SYNCS.EXCH.64 URZ, [UR8+0x8], UR12 ;  /* 0x0000080c08ff75b2 */ /* 0x0006620008000100 */
[----:B------:R3:W1:Y:S01]  /*0620*/  SYNCS.EXCH.64 URZ, [UR8+0x28], UR12 ;  /* 0x0000280c08ff75b2 */ /* 0x0006620008000100 */
[----:B------:R3:W1:Y:S01]  /*0630*/  SYNCS.EXCH.64 URZ, [UR8+0x10], UR12 ;  /* 0x0000100c08ff75b2 */ /* 0x0006620008000100 */
[----:B------:R3:W1:Y:S01]  /*0640*/  SYNCS.EXCH.64 URZ, [UR8+0x30], UR12 ;  /* 0x0000300c08ff75b2 */ /* 0x0006620008000100 */
[----:B------:R3:W1:Y:S01]  /*0650*/  SYNCS.EXCH.64 URZ, [UR8+0x18], UR12 ;  /* 0x0000180c08ff75b2 */ /* 0x0006620008000100 */
[----:B------:R3:W1:Y:S01]  /*0660*/  SYNCS.EXCH.64 URZ, [UR8+0x38], UR12 ;  /* 0x0000380c08ff75b2 */ /* 0x0006620008000100 */
[----:B------:R-:W-:Y:S01]  /*0670*/  NOP ;  /* 0x0000000000007918 */ /* 0x000fe20000000000 */
.L_x_9:
[----:B------:R-:W2:Y:S01]  /*0680*/  SHFL.IDX PT, R0, R96, RZ, 0x1f ;  /* 0x00001fff60007589 */ /* 0x000ea200000e0000 */
[----:B------:R-:W-:Y:S01]  /*0690*/  NOP ;  /* 0x0000000000007918 */ /* 0x000fe20000000000 */
[----:B--2---:R-:W-:-:S13]  /*06a0*/  ISETP.NE.AND P0, PT, R0, 0x1, PT ;  /* 0x000000010000780c */ /* 0x004fda0003f05270 */
[----:B------:R-:W-:Y:S05]  /*06b0*/  @P0 BRA `(.L_x_10) ;  /* 0x0000000000540947 */ /* 0x000fea0003800000 */
[----:B------:R-:W-:Y:S01]  /*06c0*/  UMOV UR9, 0x400 ;  /* 0x0000040000097882 */ /* 0x000fe20000000000 */
[----:B---3--:R-:W-:Y:S01]  /*06d0*/  UMOV UR8, 0x20 ;  /* 0x0000002000087882 */ /* 0x008fe20000000000 */
[----:B------:R-:W-:Y:S01]  /*06e0*/  UMOV UR7, 0x80 ;  /* 0x0000008000077882 */ /* 0x000fe20000000000 */
[----:B------:R-:W-:Y:S02]  /*06f0*/  ULEA UR9, UR37, UR9, 0x18 ;  /* 0x0000000925097291 */ /* 0x000fe4000f8ec0ff */
[----:B------:R-:W-:-:S04]  /*0700*/  UIADD3 UR12, UPT, UPT, -UR8, 0x100000, URZ ;  /* 0x00100000080c7890 */ /* 0x000fc8000fffe1ff */
[----:B------:R-:W-:Y:S02]  /*0710*/  USHF.L.U32 UR13, UR12, 0xb, URZ ;  /* 0x0000000b0c0d7899 */ /* 0x000fe400080006ff */
[----:B------:R-:W-:Y:S02]  /*0720*/  USHF.L.U32 UR12, UR12, 0x1, URZ ;  /* 0x000000010c0c7899 */ /* 0x000fe400080006ff */
[----:B------:R-:W-:-:S04]  /*0730*/  UIADD3 UR14, UPT, UPT, -UR7, 0x100000, URZ ;  /* 0x00100000070e7890 */ /* 0x000fc8000fffe1ff */
[----:B------:R-:W-:Y:S02]  /*0740*/  USHF.L.U32 UR15, UR14, 0xb, URZ ;  /* 0x0000000b0e0f7899 */ /* 0x000fe400080006ff */
[----:B------:R-:W-:Y:S01]  /*0750*/  USHF.L.U32 UR14, UR14, 0x1, URZ ;  /* 0x000000010e0e7899 */ /* 0x000fe200080006ff */
[----:B------:R-:W-:Y:S01]  /*0760*/  ELECT P0, URZ, PT ;  /* 0x0000000000ff782f */ /* 0x000fe20003800000 */
[----:B------:R-:W2:Y:S02]  /*0770*/  FENCE.VIEW.ASYNC.S ;  /* 0x00000000000073c6 */ /* 0x000ea40000000000 */
[----:B--2---:R2:W3:Y:S08]  /*0780*/  SYNCS.EXCH.64 URZ, [UR9+0x40], UR12 ;  /* 0x0000400c09ff75b2 */ /* 0x0044f00008000100 */
        /* <DEDUP_REMOVED lines=8> */
.L_x_10:
[----:B------:R-:W4:Y:S01]  /*0810*/  SHFL.IDX PT, R0, R96, RZ, 0x1f ;  /* 0x00001fff60007589 */ /* 0x000f2200000e0000 */
[----:B------:R-:W-:Y:S01]  /*0820*/  NOP ;  /* 0x0000000000007918 */ /* 0x000fe20000000000 */
[----:B----4-:R-:W-:-:S13]  /*0830*/  ISETP.NE.AND P0, PT, R0, 0x3, PT ;  /* 0x000000030000780c */ /* 0x010fda0003f05270 */
[----:B------:R-:W-:Y:S05]  /*0840*/  @P0 BRA `(.L_x_11) ;  /* 0x00000000002c0947 */ /* 0x000fea0003800000 */
[----:B---3--:R-:W-:Y:S01]  /*0850*/  UMOV UR8, 0x400 ;  /* 0x0000040000087882 */ /* 0x008fe20000000000 */
[----:B------:R-:W-:Y:S01]  /*0860*/  UMOV UR7, 0x20 ;  /* 0x0000002000077882 */ /* 0x000fe20000000000 */
[----:B------:R-:W-:Y:S02]  /*0870*/  ULEA UR8, UR37, UR8, 0x18 ;  /* 0x0000000825087291 */ /* 0x000fe4000f8ec0ff */
[----:B--2---:R-:W-:-:S04]  /*0880*/  UIADD3 UR12, UPT, UPT, -UR7, 0x100000, URZ ;  /* 0x00100000070c7890 */ /* 0x004fc8000fffe1ff */
[----:B------:R-:W-:Y:S02]  /*0890*/  USHF.L.U32 UR13, UR12, 0xb, URZ ;  /* 0x0000000b0c0d7899 */ /* 0x000fe400080006ff */
[----:B------:R-:W-:Y:S01]  /*08a0*/  USHF.L.U32 UR12, UR12, 0x1, URZ ;  /* 0x000000010c0c7899 */ /* 0x000fe200080006ff */
[----:B------:R-:W-:Y:S01]  /*08b0*/  ELECT P0, URZ, PT ;  /* 0x0000000000ff782f */ /* 0x000fe20003800000 */
[----:B------:R-:W2:Y:S10]  /*08c0*/  FENCE.VIEW.ASYNC.S ;  /* 0x00000000000073c6 */ /* 0x000eb40000000000 */
[----:B--2---:R4:W2:Y:S01]  /*08d0*/  SYNCS.EXCH.64 URZ, [UR8+0x80], UR12 ;  /* 0x0000800c08ff75b2 */ /* 0x0048a20008000100 */
[----:B------:R4:W3:Y:S02]  /*08e0*/  SYNCS.EXCH.64 URZ, [UR8+0x88], UR12 ;  /* 0x0000880c08ff75b2 */ /* 0x0008e40008000100 */
[----:B----4-:R-:W-:Y:S01]  /*08f0*/  NOP ;  /* 0x0000000000007918 */ /* 0x010fe20000000000 */
.L_x_11:
[----:B------:R-:W4:Y:S01]  /*0900*/  SHFL.IDX PT, R0, R96, RZ, 0x1f ;  /* 0x00001fff60007589 */ /* 0x000f2200000e0000 */
[----:B------:R-:W-:Y:S01]  /*0910*/  NOP ;  /* 0x0000000000007918 */ /* 0x000fe20000000000 */
[----:B----4-:R-:W-:-:S13]  /*0920*/  ISETP.NE.AND P0, PT, R0, 0x4, PT ;  /* 0x000000040000780c */ /* 0x010fda0003f05270 */
[----:B------:R-:W-:Y:S05]  /*0930*/  @P0 BRA `(.L_x_12) ;  /* 0x0000000000480947 */ /* 0x000fea0003800000 */
[----:B--2---:R-:W-:Y:S01]  /*0940*/  UMOV UR9, 0x1e0 ;  /* 0x000001e000097882 */ /* 0x004fe20000000000 */
[----:B---3--:R-:W-:Y:S01]  /*0950*/  UMOV UR8, 0x400 ;  /* 0x0000040000087882 */ /* 0x008fe20000000000 */
[----:B------:R-:W-:Y:S01]  /*0960*/  USEL UR9, UR9, 0x1a0, UP5 ;  /* 0x000001a009097887 */ /* 0x000fe2000a800000 */
        /* <DEDUP_REMOVED lines=10> */
[----:B--2---:R4:W2:Y:S08]  /*0a10*/  SYNCS.EXCH.64 URZ, [UR8+0x90], UR12 ;  /* 0x0000900c08ff75b2 */ /* 0x0048b00008000100 */
[----:B------:R4:W3:Y:S01]  /*0a20*/  SYNCS.EXCH.64 URZ, [UR8+0xa0], UR14 ;  /* 0x0000a00e08ff75b2 */ /* 0x0008e20008000100 */
[----:B------:R4:W1:Y:S01]  /*0a30*/  SYNCS.EXCH.64 URZ, [UR8+0x98], UR12 ;  /* 0x0000980c08ff75b2 */ /* 0x0008620008000100 */
[----:B------:R4:W1:Y:S02]  /*0a40*/  SYNCS.EXCH.64 URZ, [UR8+0xa8], UR14 ;  /* 0x0000a80e08ff75b2 */ /* 0x0008640008000100 */
[----:B----4-:R-:W-:Y:S01]  /*0a50*/  NOP ;  /* 0x0000000000007918 */ /* 0x010fe20000000000 */
.L_x_12:
[----:B------:R-:W4:Y:S01]  /*0a60*/  SHFL.IDX PT, R0, R96, RZ, 0x1f ;  /* 0x00001fff60007589 */ /* 0x000f2200000e0000 */
[----:B------:R-:W-:Y:S01]  /*0a70*/  NOP ;  /* 0x0000000000007918 */ /* 0x000fe20000000000 */
[----:B----4-:R-:W-:-:S13]  /*0a80*/  ISETP.NE.AND P0, PT, R0, 0x5, PT ;  /* 0x000000050000780c */ /* 0x010fda0003f05270 */
[----:B------:R-:W-:Y:S05]  /*0a90*/  @P0 BRA `(.L_x_13) ;  /* 0x0000000000540947 */ /* 0x000fea0003800000 */
[----:B--2---:R-:W-:Y:S01]  /*0aa0*/  UMOV UR9, 0x400 ;  /* 0x0000040000097882 */ /* 0x004fe20000000000 */
        /* <DEDUP_REMOVED lines=14> */
[----:B------:R4:W1:Y:S01]  /*0b90*/  SYNCS.EXCH.64 URZ, [UR9+0xd8], UR14 ;  /* 0x0000d80e09ff75b2 */ /* 0x0008620008000100 */
[----:B------:R4:W1:Y:S01]  /*0ba0*/  SYNCS.EXCH.64 URZ, [UR9+0xc0], UR12 ;  /* 0x0000c00c09ff75b2 */ /* 0x0008620008000100 */
[----:B------:R4:W1:Y:S01]  /*0bb0*/  SYNCS.EXCH.64 URZ, [UR9+0xe0], UR14 ;  /* 0x0000e00e09ff75b2 */ /* 0x0008620008000100 */
[----:B------:R4:W1:Y:S01]  /*0bc0*/  SYNCS.EXCH.64 URZ, [UR9+0xc8], UR12 ;  /* 0x0000c80c09ff75b2 */ /* 0x0008620008000100 */
[----:B------:R4:W1:Y:S02]  /*0bd0*/  SYNCS.EXCH.64 URZ, [UR9+0xe8], UR14 ;  /* 0x0000e80e09ff75b2 */ /* 0x0008640008000100 */
[----:B----4-:R-:W-:Y:S01]  /*0be0*/  NOP ;  /* 0x0000000000007918 */ /* 0x010fe20000000000 */
.L_x_13:
[----:B------:R-:W4:Y:S01]  /*0bf0*/  SHFL.IDX PT, R0, R96, RZ, 0x1f ;  /* 0x00001fff60007589 */ /* 0x000f2200000e0000 */
[----:B------:R-:W-:Y:S01]  /*0c00*/  ISETP.NE.OR P1, PT, RZ, UR10, !P1 ;  /* 0x0000000aff007c0c */ /* 0x000fe2000cf25670 */
        /* <DEDUP_REMOVED lines=12> */
[----:B------:R4:W3:Y:S01]  /*0cd0*/  SYNCS.EXCH.64 URZ, [UR8+0x100], UR12 ;  /* 0x0001000c08ff75b2 */ /* 0x0008e20008000100 */
[----:B------:R4:W1:Y:S01]  /*0ce0*/  SYNCS.EXCH.64 URZ, [UR8+0xf8], UR12 ;  /* 0x0000f80c08ff75b2 */ /* 0x0008620008000100 */
[----:B------:R4:W1:Y:S02]  /*0cf0*/  SYNCS.EXCH.64 URZ, [UR8+0x108], UR12 ;  /* 0x0001080c08ff75b2 */ /* 0x0008640008000100 */
[----:B----4-:R-:W-:Y:S01]  /*0d00*/  NOP ;  /* 0x0000000000007918 */ /* 0x010fe20000000000 */
.L_x_14:
[----:B------:R-:W-:Y:S01]  /*0d10*/  VOTEU.ALL UP1, P1 ;  /* 0x0000000000ff7886 */ /* 0x000fe20000820000 */
[----:B---3--:R-:W3:Y:S01]  /*0d20*/  LDCU UR8, c[0x0][0x36c] ;  /* 0x00006d80ff0877ac */ /* 0x008ee20008000800 */
[----:B------:R-:W-:Y:S01]  /*0d30*/  NOP ;  /* 0x0000000000007918 */ /* 0x000fe20000000000 */
[----:B------:R-:W-:Y:S01]  /*0d40*/  LOP3.LUT R10, R105, 0x1f, RZ, 0xc0, !PT ;  /* 0x0000001f690a7812 */ /* 0x000fe200078ec0ff */
[----:B--2---:R-:W-:Y:S01]  /*0d50*/  UMOV UR12, 0x20 ;  /* 0x00000020000c7882 */ /* 0x004fe20000000000 */
[----:B------:R-:W-:Y:S01]  /*0d60*/  @!UP1 UMOV UR7, 0x400 ;  /* 0x0000040000079882 */ /* 0x000fe20000000000 */
[----:B------:R-:W-:-:S04]  /*0d70*/  @!UP1 UIADD3 UR12, UPT, UPT, -UR12, 0x100000, URZ ;  /* 0x001000000c0c9890 */ /* 0x000fc8000fffe1ff */
[----:B------:R-:W-:Y:S02]  /*0d80*/  @!UP1 USHF.L.U32 UR13, UR12, 0xb, URZ ;  /* 0x0000000b0c0d9899 */ /* 0x000fe400080006ff */
[----:B------:R-:W-:Y:S02]  /*0d90*/  @!UP1 USHF.L.U32 UR12, UR12, 0x1, URZ ;  /* 0x000000010c0c9899 */ /* 0x000fe400080006ff */
[----:B------:R-:W-:Y:S01]  /*0da0*/  @!UP1 ULEA UR7, UR37, UR7, 0x18 ;  /* 0x0000000725079291 */ /* 0x000fe2000f8ec0ff */
[----:B------:R-:W-:Y:S01]  /*0db0*/  VOTEU.ALL UP1, P1 ;  /* 0x0000000000ff7886 */ /* 0x000fe20000820000 */
[----:B------:R-:W-:Y:S01]  /*0dc0*/  UISETP.NE.AND UP4, UPT, UR10, URZ, UPT ;  /* 0x000000ff0a00728c */ /* 0x000fe2000bf85270 */
[----:B------:R-:W2:Y:S09]  /*0dd0*/  FENCE.VIEW.ASYNC.S ;  /* 0x00000000000073c6 */ /* 0x000eb20000000000 */
[----:B--2---:R2:W4:Y:S01]  /*0de0*/  @!UP1 SYNCS.EXCH.64 URZ, [UR7+0x110], UR12 ;  /* 0x0001100c07ff95b2 */ /* 0x0045220008000100 */
[----:B---3--:R-:W-:-:S09]  /*0df0*/  UISETP.EQ.U32.AND UP1, UPT, UR8, 0x1, UPT ;  /* 0x000000010800788c */ /* 0x008fd2000bf22070 */
[----:B------:R-:W-:Y:S05]  /*0e00*/  BRA.U !UP1, `(.L_x_15) ;  /* 0x0000000109087547 */ /* 0x000fea000b800000 */
[----:B-1--4-:R-:W-:Y:S01]  /*0e10*/  UCGABAR_ARV ;  /* 0x00000000000079c7 */ /* 0x012fe20008000000 */
[----:B------:R-:W-:Y:S05]  /*0e20*/  BRA `(.L_x_16) ;  /* 0x0000000000047947 */ /* 0x000fea0003800000 */
.L_x_15:
[----:B-1--4-:R-:W-:Y:S01]  /*0e30*/  NOP ;  /* 0x0000000000007918 */ /* 0x012fe20000000000 */
.L_x_16:
[----:B------:R-:W1:Y:S01]  /*0e40*/  S2R R15, SR_CTAID.Y ;  /* 0x00000000000f7919 */ /* 0x000e620000002600 */
[----:B------:R-:W-:-:S05]  /*0e50*/  CS2R.32 R91, SR_CgaSize ;  /* 0x00000000005b7805 */ /* 0x000fca0000008a00 */
[----:B------:R-:W-:-:S05]  /*0e60*/  IMAD R91, R91, -0xa0, RZ ;  /* 0xffffff605b5b7824 */ /* 0x000fca00078e02ff */
[----:B--2---:R-:W-:-:S14]  /*0e70*/  R2UR UR7, R91 ;  /* 0x000000005b0772ca */ /* 0x004fdc00000e0000 */
[----:B------:R-:W2:Y:S01]  /*0e80*/  LDCU UR7, c[0x0][UR7+0x2b4] ;  /* 0x00005680070777ac */ /* 0x000ea20008000800 */
[----:B------:R-:W-:-:S05]  /*0e90*/  CS2R.32 R0, SR_CgaSize ;  /* 0x0000000000007805 */ /* 0x000fca0000008a00 */
[----:B------:R-:W-:-:S06]  /*0ea0*/  IMAD R0, R0, -0xa0, RZ ;  /* 0xffffff6000007824 */ /* 0x000fcc00078e02ff */
[----:B------:R-:W3:Y:S01]  /*0eb0*/  LDC R0, c[0x0][R0+0x2a4] ;  /* 0x0000a90000007b82 */ /* 0x000ee20000000800 */
[----:B------:R-:W-:Y:S01]  /*0ec0*/  PRMT R8, RZ, 0x7610, R8 ;  /* 0x00007610ff087816 */ /* 0x000fe20000000008 */
[----:B------:R-:W4:Y:S01]  /*0ed0*/  S2R R9, SR_CTAID.X ;  /* 0x0000000000097919 */ /* 0x000f220000002500 */
[----:B------:R-:W-:-:S05]  /*0ee0*/  CS2R.32 R91, SR_CgaSize ;  /* 0x00000000005b7805 */ /* 0x000fca0000008a00 */
[----:B------:R-:W-:-:S05]  /*0ef0*/  IMAD R91, R91, -0xa0, RZ ;  /* 0xffffff605b5b7824 */ /* 0x000fca00078e02ff */
[----:B------:R-:W-:-:S14]  /*0f00*/  R2UR UR8, R91 ;  /* 0x000000005b0872ca */ /* 0x000fdc00000e0000 */
[----:B------:R-:W3:Y:S01]  /*0f10*/  LDCU UR8, c[0x0][UR8+0x2b0] ;  /* 0x00005600080877ac */ /* 0x000ee20008000800 */
[----:B------:R-:W-:Y:S01]  /*0f20*/  UISETP.NE.AND UP2, UPT, UR10, 0x2, UPT ;  /* 0x000000020a00788c */ /* 0x000fe2000bf45270 */
[----:B------:R-:W2:Y:S01]  /*0f30*/  LDC R11, c[0x0][0xb24] ;  /* 0x0002c900ff0b7b82 */ /* 0x000ea20000000800 */
[----:B------:R-:W-:-:S05]  /*0f40*/  CS2R.32 R2, SR_CgaSize ;  /* 0x0000000000027805 */ /* 0x000fca0000008a00 */
[----:B------:R-:W-:-:S06]  /*0f50*/  IMAD R2, R2, -0xa0, RZ ;  /* 0xffffff6002027824 */ /* 0x000fcc00078e02ff */
[----:B------:R-:W3:Y:S08]  /*0f60*/  LDC R2, c[0x0][R2+0x2a0] ;  /* 0x0000a80002027b82 */ /* 0x000ef00000000800 */
[----:B------:R-:W3:Y:S01]  /*0f70*/  LDC R40, c[0x0][0xb24] ;  /* 0x0002c900ff287b82 */ /* 0x000ee20000000800 */
[----:B-1----:R-:W-:-:S07]  /*0f80*/  I2FP.F32.U32 R90, R15 ;  /* 0x0000000f005a7245 */ /* 0x002fce0000201000 */
[----:B------:R-:W1:Y:S01]  /*0f90*/  S2UR UR36, SR_CTAID.Z ;  /* 0x00000000002479c3 */ /* 0x000e620000002700 */
[----:B--2---:R-:W-:Y:S01]  /*0fa0*/  ISETP.GE.AND P0, PT, R11, 0x1, PT ;  /* 0x000000010b00780c */ /* 0x004fe20003f06270 */
[----:B----4-:R-:W-:Y:S01]  /*0fb0*/  IMAD.MOV.U32 R14, RZ, RZ, R9 ;  /* 0x000000ffff0e7224 */ /* 0x010fe200078e0009 */
[----:B------:R-:W-:Y:S01]  /*0fc0*/  I2FP.F32.U32 R91, R9 ;  /* 0x00000009005b7245 */ /* 0x000fe20000201000 */
[----:B------:R-:W-:Y:S01]  /*0fd0*/  FMUL R90, R90, UR7 ;  /* 0x000000075a5a7c20 */ /* 0x000fe20008400000 */
[----:B------:R-:W2:Y:S03]  /*0fe0*/  LDCU UR7, c[0x0][0xb30] ;  /* 0x00016600ff0777ac */ /* 0x000ea60008000800 */
[----:B---3--:R-:W-:Y:S02]  /*0ff0*/  FMUL R91, R91, UR8 ;  /* 0x000000085b5b7c20 */ /* 0x008fe40008400000 */
[----:B------:R-:W3:Y:S08]  /*1000*/  F2I.U32.TRUNC.NTZ R90, R90 ;  /* 0x0000005a005a7305 */ /* 0x000ef0000020f000 */
[----:B------:R-:W4:Y:S01]  /*1010*/  F2I.U32.TRUNC.NTZ R91, R91 ;  /* 0x0000005b005b7305 */ /* 0x000f22000020f000 */
[----:B--2---:R-:W-:Y:S01]  /*1020*/  UISETP.NE.AND UP3, UPT, UR7, 0x1, UPT ;  /* 0x000000010700788c */ /* 0x004fe2000bf65270 */
[----:B---3--:R-:W-:-:S05]  /*1030*/  IADD3 R90, PT, PT, -R90, RZ, RZ ;  /* 0x000000ff5a5a7210 */ /* 0x008fca0007ffe1ff */
[----:B------:R-:W-:Y:S01]  /*1040*/  IMAD R90, R0, R90, R15 ;  /* 0x0000005a005a7224 */ /* 0x000fe200078e020f */
[----:B------:R-:W-:Y:S01]  /*1050*/  PRMT R0, RZ, 0x7610, R0 ;  /* 0x00007610ff007816 */ /* 0x000fe20000000000 */
[----:B----4-:R-:W-:-:S04]  /*1060*/  IMAD.MOV R91, RZ, RZ, -R91 ;  /* 0x000000ffff5b7224 */ /* 0x010fc800078e0a5b */
[----:B------:R-:W-:Y:S01]  /*1070*/  IMAD R91, R2, R91, R9 ;  /* 0x0000005b025b7224 */ /* 0x000fe200078e0209 */
[----:B-1----:R-:W-:Y:S06]  /*1080*/  BRA.U UP4, `(.L_x_17) ;  /* 0x0000000104247547 */ /* 0x002fec000b800000 */
[----:B------:R-:W-:Y:S01]  /*1090*/  ISETP.NE.AND P1, PT, R90, RZ, PT ;  /* 0x000000ff5a00720c */ /* 0x000fe20003f25270 */
[----:B------:R-:W-:Y:S01]  /*10a0*/  IMAD.MOV.U32 R0, RZ, RZ, 0x3 ;  /* 0x00000003ff007424 */ /* 0x000fe200078e00ff */
[C---:B------:R-:W-:Y:S02]  /*10b0*/  LOP3.LUT R2, R91.reuse, 0xfffffffe, RZ, 0xc0, !PT ;  /* 0xfffffffe5b027812 */ /* 0x040fe400078ec0ff */
[----:B------:R-:W-:Y:S02]  /*10c0*/  ISETP.LT.U32.OR P1, PT, R91, 0x2, !P1 ;  /* 0x000000025b00780c */ /* 0x000fe40004f21470 */
[----:B------:R-:W-:Y:S02]  /*10d0*/  SHF.L.U32 R0, R0, R2, RZ ;  /* 0x0000000200007219 */ /* 0x000fe400000006ff */
[----:B------:R-:W-:Y:S02]  /*10e0*/  SEL R4, RZ, 0x1, !P1 ;  /* 0x00000001ff047807 */ /* 0x000fe40004800000 */
[----:B------:R-:W-:-:S05]  /*10f0*/  SEL R3, RZ, 0x2, !P1 ;  /* 0x00000002ff037807 */ /* 0x000fca0004800000 */
[----:B------:R-:W-:-:S05]  /*1100*/  IMAD.IADD R3, R4, 0x1, R3 ;  /* 0x0000000104037824 */ /* 0x000fca00078e0203 */
[----:B------:R-:W-:Y:S02]  /*1110*/  PRMT R8, R3, 0x7610, R8 ;  /* 0x0000761003087816 */ /* 0x000fe40000000008 */
.L_x_17:
[----:B------:R-:W-:Y:S05]  /*1120*/  @!P0 BRA `(.L_x_18) ;  /* 0x0000000000b88947 */ /* 0x000fea0003800000 */
[----:B------:R-:W1:Y:S01]  /*1130*/  LDC.64 R4, c[0x0][0xb18] ;  /* 0x0002c600ff047b82 */ /* 0x000e620000000a00 */
[----:B------:R-:W-:-:S07]  /*1140*/  ISETP.NE.AND P0, PT, R11, 0x1, PT ;  /* 0x000000010b00780c */ /* 0x000fce0003f05270 */
[----:B------:R-:W2:Y:S08]  /*1150*/  LDC R14, c[0x0][0xb0c] ;  /* 0x0002c300ff0e7b82 */ /* 0x000eb00000000800 */
[----:B------:R-:W3:Y:S08]  /*1160*/  LDC R16, c[0x0][0x370] ;  /* 0x0000dc00ff107b82 */ /* 0x000ef00000000800 */
[----:B------:R-:W4:Y:S01]  /*1170*/  LDC R13, c[0x0][0x374] ;  /* 0x0000dd00ff0d7b82 */ /* 0x000f220000000800 */
[----:B-1----:R-:W-:-:S07]  /*1180*/  ISETP.NE.AND P1, PT, R4, 0x1, PT ;  /* 0x000000010400780c */ /* 0x002fce0003f25270 */
[----:B------:R-:W3:Y:S01]  /*1190*/  LDC.64 R6, c[0x0][0xb10] ;  /* 0x0002c400ff067b82 */ /* 0x000ee20000000a00 */
[----:B--2---:R-:W-:-:S07]  /*11a0*/  ISETP.NE.AND P2, PT, R14, 0x1, PT ;  /* 0x000000010e00780c */ /* 0x004fce0003f45270 */
[----:B------:R-:W1:Y:S08]  /*11b0*/  LDC R12, c[0x0][0xb20] ;  /* 0x0002c800ff0c7b82 */ /* 0x000e700000000800 */
[----:B------:R-:W2:Y:S01]  /*11c0*/  LDC.64 R2, c[0x0][0xb28] ;  /* 0x0002ca00ff027b82 */ /* 0x000ea20000000a00 */
[----:B----4-:R-:W-:-:S04]  /*11d0*/  IMAD.HI.U32 R17, R13, R5, RZ ;  /* 0x000000050d117227 */ /* 0x010fc800078e00ff */
[----:B------:R-:W-:-:S04]  /*11e0*/  IMAD.HI.U32 R5, R15, R5, RZ ;  /* 0x000000050f057227 */ /* 0x000fc800078e00ff */
[----:B---3--:R-:W-:-:S05]  /*11f0*/  IMAD.HI.U32 R18, R16, R6, RZ ;  /* 0x0000000610127227 */ /* 0x008fca00078e00ff */
[-C--:B------:R-:W-:Y:S01]  /*1200*/  @P2 SHF.R.U32.HI R16, RZ, R7.reuse, R18 ;  /* 0x00000007ff102219 */ /* 0x080fe20000011612 */
[----:B------:R-:W-:Y:S01]  /*1210*/  IMAD.HI.U32 R18, R9, R6, RZ ;  /* 0x0000000609127227 */ /* 0x000fe200078e00ff */
[-C--:B-1----:R-:W-:Y:S02]  /*1220*/  @P1 SHF.R.U32.HI R13, RZ, R12.reuse, R17 ;  /* 0x0000000cff0d1219 */ /* 0x082fe40000011611 */
[----:B------:R-:W-:Y:S02]  /*1230*/  SHF.R.U32.HI R5, RZ, R12, R5 ;  /* 0x0000000cff057219 */ /* 0x000fe40000011605 */
[----:B------:R-:W-:Y:S02]  /*1240*/  SHF.R.U32.HI R18, RZ, R7, R18 ;  /* 0x00000007ff127219 */ /* 0x000fe40000011612 */
[----:B------:R-:W-:Y:S01]  /*1250*/  SEL R5, R15, R5, !P1 ;  /* 0x000000050f057207 */ /* 0x000fe20004800000 */
[----:B--2---:R-:W-:Y:S01]  /*1260*/  IMAD.HI.U32 R17, R13, R2, RZ ;  /* 0x000000020d117227 */ /* 0x004fe200078e00ff */
[----:B------:R-:W-:-:S03]  /*1270*/  SEL R18, R9, R18, !P2 ;  /* 0x0000001209127207 */ /* 0x000fc60005000000 */
[----:B------:R-:W-:Y:S01]  /*1280*/  IMAD.HI.U32 R6, R16, R2, RZ ;  /* 0x0000000210067227 */ /* 0x000fe200078e00ff */
[----:B------:R-:W-:-:S04]  /*1290*/  @P0 SHF.R.U32.HI R13, RZ, R3, R17 ;  /* 0x00000003ff0d0219 */ /* 0x000fc80000011611 */
[----:B------:R-:W-:Y:S01]  /*12a0*/  @P0 SHF.R.U32.HI R16, RZ, R3, R6 ;  /* 0x00000003ff100219 */ /* 0x000fe20000011606 */
[----:B------:R-:W-:-:S04]  /*12b0*/  IMAD R13, R13, R11, RZ ;  /* 0x0000000b0d0d7224 */ /* 0x000fc800078e02ff */
[----:B------:R-:W-:Y:S01]  /*12c0*/  IMAD R6, R16, R11, RZ ;  /* 0x0000000b10067224 */ /* 0x000fe200078e02ff */
[----:B------:R-:W-:-:S04]  /*12d0*/  ISETP.GE.AND P1, PT, R5, R13, PT ;  /* 0x0000000d0500720c */ /* 0x000fc80003f26270 */
[----:B------:R-:W-:Y:S01]  /*12e0*/  ISETP.GE.OR P1, PT, R18, R6, P1 ;  /* 0x000000061200720c */ /* 0x000fe20000f26670 */
[----:B------:R-:W-:-:S05]  /*12f0*/  IMAD.HI.U32 R6, R5, R2, RZ ;  /* 0x0000000205067227 */ /* 0x000fca00078e00ff */
[----:B------:R-:W-:-:S04]  /*1300*/  SHF.R.U32.HI R6, RZ, R3, R6 ;  /* 0x00000003ff067219 */ /* 0x000fc80000011606 */
[----:B------:R-:W-:-:S03]  /*1310*/  SEL R6, R5, R6, !P0 ;  /* 0x0000000605067207 */ /* 0x000fc60004000000 */
[----:B------:R-:W-:Y:S01]  /*1320*/  @!P1 IMAD.HI.U32 R7, R18, R2, RZ ;  /* 0x0000000212079227 */ /* 0x000fe200078e00ff */
[----:B------:R-:W-:-:S04]  /*1330*/  IADD3 R2, PT, PT, -R6, RZ, RZ ;  /* 0x000000ff06027210 */ /* 0x000fc80007ffe1ff */
[----:B------:R-:W-:Y:S01]  /*1340*/  @!P1 SHF.R.U32.HI R3, RZ, R3, R7 ;  /* 0x00000003ff039219 */ /* 0x000fe20000011607 */
[----:B------:R-:W-:Y:S01]  /*1350*/  IMAD R2, R11, R2, R5 ;  /* 0x000000020b027224 */ /* 0x000fe200078e0205 */
[----:B------:R-:W-:Y:S02]  /*1360*/  IADD3 R7, PT, PT, -R5, RZ, RZ ;  /* 0x000000ff05077210 */ /* 0x000fe40007ffe1ff */
[----:B------:R-:W-:-:S03]  /*1370*/  @!P1 SEL R3, R18, R3, !P0 ;  /* 0x0000000312039207 */ /* 0x000fc60004000000 */
[----:B------:R-:W-:Y:S02]  /*1380*/  IMAD R7, R4, R7, R15 ;  /* 0x0000000704077224 */ /* 0x000fe400078e020f */
[--C-:B------:R-:W-:Y:S02]  /*1390*/  @!P1 IMAD.IADD R6, R6, 0x1, -R3.reuse ;  /* 0x0000000106069824 */ /* 0x100fe400078e0a03 */
[----:B------:R-:W-:Y:S01]  /*13a0*/  @!P1 IMAD R3, R2, R16, R3 ;  /* 0x0000001002039224 */ /* 0x000fe200078e0203 */
[----:B------:R-:W-:Y:S01]  /*13b0*/  IADD3 R2, PT, PT, -R18, RZ, RZ ;  /* 0x000000ff12027210 */ /* 0x000fe20007ffe1ff */
[----:B------:R-:W-:Y:S02]  /*13c0*/  @!P1 IMAD R5, R6, R11, R18 ;  /* 0x0000000b06059224 */ /* 0x000fe400078e0212 */
[----:B------:R-:W-:Y:S02]  /*13d0*/  @!P1 IMAD.MOV.U32 R18, RZ, RZ, R3 ;  /* 0x000000ffff129224 */ /* 0x000fe400078e0003 */
[----:B------:R-:W-:-:S02]  /*13e0*/  IMAD R2, R14, R2, R9 ;  /* 0x000000020e027224 */ /* 0x000fc400078e0209 */
[----:B------:R-:W-:Y:S02]  /*13f0*/  IMAD R15, R5, R4, R7 ;  /* 0x00000004050f7224 */ /* 0x000fe400078e0207 */
[----:B------:R-:W-:Y:S02]  /*1400*/  IMAD R14, R18, R14, R2 ;  /* 0x0000000e120e7224 */ /* 0x000fe400078e0202 */
.L_x_18:
[----:B------:R-:W-:Y:S05]  /*1410*/  BRA.U UP3, `(.L_x_19) ;  /* 0x0000000103407547 */ /* 0x000fea000b800000 */
[----:B------:R-:W1:Y:S08]  /*1420*/  LDC.64 R4, c[0x0][0xb10] ;  /* 0x0002c400ff047b82 */ /* 0x000e700000000a00 */
[----:B------:R-:W2:Y:S08]  /*1430*/  LDC.64 R2, c[0x0][0xb18] ;  /* 0x0002c600ff027b82 */ /* 0x000eb00000000a00 */
[----:B------:R-:W3:Y:S08]  /*1440*/  LDC R6, c[0x0][0xb20] ;  /* 0x0002c800ff067b82 */ /* 0x000ef00000000800 */
[----:B------:R-:W4:Y:S01]  /*1450*/  LDC R7, c[0x0][0xb0c] ;  /* 0x0002c300ff077b82 */ /* 0x000f220000000800 */
[----:B-1----:R-:W-:-:S05]  /*1460*/  IMAD.HI.U32 R4, R14, R4, RZ ;  /* 0x000000040e047227 */ /* 0x002fca00078e00ff */
[----:B------:R-:W-:Y:S01]  /*1470*/  SHF.R.U32.HI R4, RZ, R5, R4 ;  /* 0x00000005ff047219 */ /* 0x000fe20000011604 */
[----:B--2---:R-:W-:Y:S01]  /*1480*/  IMAD.HI.U32 R3, R15, R3, RZ ;  /* 0x000000030f037227 */ /* 0x004fe200078e00ff */
[----:B------:R-:W-:-:S04]  /*1490*/  ISETP.NE.AND P0, PT, R2, 0x1, PT ;  /* 0x000000010200780c */ /* 0x000fc80003f05270 */
[----:B---3--:R-:W-:-:S04]  /*14a0*/  SHF.R.U32.HI R3, RZ, R6, R3 ;  /* 0x00000006ff037219 */ /* 0x008fc80000011603 */
[----:B------:R-:W-:Y:S02]  /*14b0*/  SEL R3, R15, R3, !P0 ;  /* 0x000000030f037207 */ /* 0x000fe40004000000 */
[----:B----4-:R-:W-:-:S04]  /*14c0*/  ISETP.NE.AND P1, PT, R7, 0x1, PT ;  /* 0x000000010700780c */ /* 0x010fc80003f25270 */
[----:B------:R-:W-:-:S05]  /*14d0*/  SEL R5, R14, R4, !P1 ;  /* 0x000000040e057207 */ /* 0x000fca0004800000 */
[----:B------:R-:W-:Y:S02]  /*14e0*/  IMAD.IADD R4, R3, 0x1, -R5 ;  /* 0x0000000103047824 */ /* 0x000fe400078e0a05 */
[----:B------:R-:W-:Y:S02]  /*14f0*/  IMAD.IADD R3, R5, 0x1, -R3 ;  /* 0x0000000105037824 */ /* 0x000fe400078e0a03 */
[----:B------:R-:W-:Y:S02]  /*1500*/  IMAD R14, R4, R7, R14 ;  /* 0x00000007040e7224 */ /* 0x000fe400078e020e */
[----:B------:R-:W-:Y:S02]  /*1510*/  IMAD R15, R3, R2, R15 ;  /* 0x00000002030f7224 */ /* 0x000fe400078e020f */
.L_x_19:
[----:B------:R-:W-:Y:S05]  /*1520*/  BRA.U !UP1, `(.L_x_20) ;  /* 0x00000001090c7547 */ /* 0x000fea000b800000 */
[----:B------:R-:W-:Y:S01]  /*1530*/  UCGABAR_WAIT ;  /* 0x0000000000007dc7 */ /* 0x000fe20008000000 */
[----:B------:R-:W-:Y:S01]  /*1540*/  CCTL.IVALL ;  /* 0x00000000ff00798f */ /* 0x000fe20002000000 */
[----:B------:R-:W-:Y:S05]  /*1550*/  BRA `(.L_x_21) ;  /* 0x0000000000047947 */ /* 0x000fea0003800000 */
.L_x_20:
[----:B------:R-:W-:Y:S06]  /*1560*/  BAR.SYNC.DEFER_BLOCKING 0x0 ;  /* 0x0000000000007b1d */ /* 0x000fec0000010000 */
.L_x_21:
[----:B------:R-:W-:Y:S05]  /*1570*/  BRA.U UP2, `(.L_x_22) ;  /* 0x00000015020c7547 */ /* 0x000fea000b800000 */
[----:B------:R-:W1:Y:S01]  /*1580*/  LDCU UR4, c[0x0][0x38c] ;  /* 0x00007180ff0477ac */ /* 0x000e620008000800 */
[----:B------:R-:W2:Y:S01]  /*1590*/  LDC R8, c[0x0][0x370] ;  /* 0x0000dc00ff087b82 */ /* 0x000ea20000000800 */
[C---:B------:R-:W-:Y:S01]  /*15a0*/  IMAD.SHL.U32 R19, R9.reuse, 0x80, RZ ;  /* 0x0000008009137824 */ /* 0x040fe200078e00ff */
[----:B------:R-:W-:Y:S01]  /*15b0*/  PLOP3.LUT P1, PT, PT, PT, UP5, 0x80, 0x8 ;  /* 0x000000000008781c */ /* 0x000fe20003f2f058 */
[----:B------:R-:W-:Y:S01]  /*15c0*/  UISETP.NE.AND UP1, UPT, UR10, URZ, UPT ;  /* 0x000000ff0a00728c */ /* 0x000fe2000bf25270 */
[----:B------:R-:W-:Y:S01]  /*15d0*/  ISETP.NE.AND P4, PT, R10, RZ, P5 ;  /* 0x000000ff0a00720c */ /* 0x000fe20002f85270 */
[----:B------:R-:W-:Y:S01]  /*15e0*/  IMAD.SHL.U32 R18, R9, 0x40, RZ ;  /* 0x0000004009127824 */ /* 0x000fe200078e00ff */
[----:B------:R-:W-:Y:S01]  /*15f0*/  PLOP3.LUT P1, PT, P1, PT, PT, 0x8, 0x80 ;  /* 0x000000000080781c */ /* 0x000fe20000f2e170 */
[----:B------:R-:W-:Y:S01]  /*1600*/  IMAD.MOV.U32 R17, RZ, RZ, 0x1 ;  /* 0x00000001ff117424 */ /* 0x000fe200078e00ff */
[----:B------:R-:W3:Y:S01]  /*1610*/  LDC R0, c[0x0][0x374] ;  /* 0x0000dd00ff007b82 */ /* 0x000ee20000000800 */
[----:B------:R-:W-:Y:S01]  /*1620*/  IMAD.MOV.U32 R16, RZ, RZ, RZ ;  /* 0x000000ffff107224 */ /* 0x000fe200078e00ff */
[----:B------:R-:W-:Y:S01]  /*1630*/  CS2R R12, SRZ ;  /* 0x00000000000c7805 */ /* 0x000fe2000001ff00 */
[----:B------:R-:W-:Y:S01]  /*1640*/  IMAD.MOV.U32 R11, RZ, RZ, 0x1 ;  /* 0x00000001ff0b7424 */ /* 0x000fe200078e00ff */
[----:B------:R-:W-:Y:S01]  /*1650*/  LOP3.LUT R19, R19, 0x80, RZ, 0xc0, !PT ;  /* 0x0000008013137812 */ /* 0x000fe200078ec0ff */
[----:B------:R-:W4:Y:S01]  /*1660*/  LDCU.64 UR14, c[0x0][0x348] ;  /* 0x00006900ff0e77ac */ /* 0x000f220008000a00 */
[----:B-1----:R-:W-:-:S02]  /*1670*/  UIADD3 UR5, UPT, UPT, UR4, 0x7f, URZ ;  /* 0x0000007f04057890 */ /* 0x002fc4000fffe0ff */
[----:B------:R-:W-:Y:S02]  /*1680*/  USEL UR22, UR6, 0x2, UP1 ;  /* 0x0000000206167887 */ /* 0x000fe40008800000 */
[----:B------:R-:W-:Y:S01]  /*1690*/  USHF.R.S32.HI UR7, URZ, 0x1f, UR5 ;  /* 0x0000001fff077899 */ /* 0x000fe20008011405 */
[----:B------:R-:W-:-:S03]  /*16a0*/  UMOV UR23, URZ ;  /* 0x000000ff00177c82 */ /* 0x000fc60008000000 */
[----:B------:R-:W-:Y:S02]  /*16b0*/  ULEA.HI UR7, UR7, UR5, URZ, 0x7 ;  /* 0x0000000507077291 */ /* 0x000fe4000f8f38ff */
[----:B------:R-:W-:Y:S02]  /*16c0*/  UIADD3 UR5, UPT, UPT, UR4, -0x1, URZ ;  /* 0xffffffff04057890 */ /* 0x000fe4000fffe0ff */
[----:B------:R-:W-:Y:S02]  /*16d0*/  USHF.R.S32.HI UR7, URZ, 0x7, UR7 ;  /* 0x00000007ff077899 */ /* 0x000fe40008011407 */
[----:B------:R-:W-:Y:S02]  /*16e0*/  UISETP.GE.U32.AND UP2, UPT, UR5, -0xff, UPT ;  /* 0xffffff010500788c */ /* 0x000fe4000bf46070 */
[----:B------:R-:W-:Y:S02]  /*16f0*/  UISETP.LT.U32.AND UP0, UPT, UR7, 0x4, UPT ;  /* 0x000000040700788c */ /* 0x000fe4000bf01070 */
[----:B------:R-:W-:-:S02]  /*1700*/  UIADD3 UR4, UPT, UPT, UR4, 0xfe, URZ ;  /* 0x000000fe04047890 */ /* 0x000fc4000fffe0ff */
[----:B------:R-:W-:-:S04]  /*1710*/  USEL UR5, UR7, 0x4, UP0 ;  /* 0x0000000407057887 */ /* 0x000fc80008000000 */
[----:B------:R-:W-:Y:S02]  /*1720*/  UIADD3 UR21, UPT, UPT, UR5, -0x1, URZ ;  /* 0xffffffff05157890 */ /* 0x000fe4000fffe0ff */
[----:B------:R-:W-:Y:S02]  /*1730*/  @UP2 UIADD3 UR21, UPT, UPT, UR5, URZ, URZ ;  /* 0x000000ff05152290 */ /* 0x000fe4000fffe0ff */
[----:B------:R-:W-:Y:S02]  /*1740*/  UIADD3 UR29, UPT, UPT, UR7, -UR5, URZ ;  /* 0x80000005071d7290 */ /* 0x000fe4000fffe0ff */
[----:B------:R-:W-:Y:S02]  /*1750*/  UIADD3 UR13, UPT, UPT, UR21, 0x1, URZ ;  /* 0x00000001150d7890 */ /* 0x000fe4000fffe0ff */
[----:B--2-4-:R-:W-:-:S12]  /*1760*/  UIADD3 UR21, UPT, UPT, -UR21, URZ, URZ ;  /* 0x000000ff15157290 */ /* 0x014fd8000fffe1ff */
.L_x_42:
[----:B------:R-:W-:Y:S01]  /*1770*/  UISETP.NE.AND UP0, UPT, UR37, URZ, UPT ;  /* 0x000000ff2500728c */ /* 0x000fe2000bf05270 */
[----:B------:R-:W1:Y:S08]  /*1780*/  S2UR UR37, SR_CgaCtaId ;  /* 0x00000000002579c3 */ /* 0x000e700000008800 */
[----:B------:R-:W-:Y:S05]  /*1790*/  BRA.U UP0, `(.L_x_23) ;  /* 0x0000000100347547 */ /* 0x000fea000b800000 */
[----:B------:R-:W2:Y:S01]  /*17a0*/  S2R R2, SR_CgaCtaId ;  /* 0x0000000000027919 */ /* 0x000ea20000008800 */
[----:B------:R-:W-:-:S04]  /*17b0*/  MOV R3, 0x400 ;  /* 0x0000040000037802 */ /* 0x000fc80000000f00 */
[----:B--2---:R-:W-:Y:S02]  /*17c0*/  LEA R2, R2, R3, 0x18 ;  /* 0x0000000302027211 */ /* 0x004fe400078ec0ff */
[----:B------:R-:W-:-:S03]  /*17d0*/  SHF.L.U32 R3, R11, 0x1f, RZ ;  /* 0x0000001f0b037819 */ /* 0x000fc600000006ff */
[----:B------:R-:W-:-:S04]  /*17e0*/  IMAD R2, R12, 0x8, R2 ;  /* 0x000000080c027824 */ /* 0x000fc800078e0202 */
[----:B------:R-:W2:Y:S02]  /*17f0*/  SYNCS.PHASECHK.TRANS64.TRYWAIT P0, [R2+URZ+0x100], R3 ;  /* 0x00010003020075a7 */ /* 0x000ea400080011ff */
[----:B--2---:R-:W-:Y:S05]  /*1800*/  @!P0 BRA `(.L_x_24) ;  /* 0x0000008000a88947 */ /* 0x004fea0003800000 */
.L_x_149:
[----:B------:R-:W-:Y:S01]  /*1810*/  VIADD R12, R12, 0x1 ;  /* 0x000000010c0c7836 */ /* 0x000fe20000000000 */
[----:B------:R2:W-:Y:S04]  /*1820*/  SYNCS.ARRIVE.TRANS64.A1T0 RZ, [R2+URZ+0xf0], RZ ;  /* 0x0000f0ff02ff79a7 */ /* 0x0005e800081000ff */
[----:B------:R-:W-:-:S04]  /*1830*/  ISETP.NE.AND P0, PT, R12, 0x2, PT ;  /* 0x000000020c00780c */ /* 0x000fc80003f05270 */
[----:B------:R-:W-:Y:S02]  /*1840*/  SEL R12, R12, RZ, P0 ;  /* 0x000000ff0c0c7207 */ /* 0x000fe40000000000 */
[----:B--2---:R-:W-:-:S04]  /*1850*/  SEL R2, RZ, 0x1, P0 ;  /* 0x00000001ff027807 */ /* 0x004fc80000000000 */
[----:B------:R-:W-:-:S07]  /*1860*/  LOP3.LUT R11, R11, R2, RZ, 0x3c, !PT ;  /* 0x000000020b0b7212 */ /* 0x000fce00078e3cff */
.L_x_23:
[----:B------:R-:W-:Y:S01]  /*1870*/  UMOV UR6, 0x400 ;  /* 0x0000040000067882 */ /* 0x000fe20000000000 */
[----:B------:R-:W-:Y:S01]  /*1880*/  SHF.L.U32 R2, R17, 0x1f, RZ ;  /* 0x0000001f11027819 */ /* 0x000fe200000006ff */
[----:B-1----:R-:W-:Y:S01]  /*1890*/  ULEA UR6, UR37, UR6, 0x18 ;  /* 0x0000000625067291 */ /* 0x002fe2000f8ec0ff */
[----:B------:R-:W-:Y:S01]  /*18a0*/  R2UR UR35, R18 ;  /* 0x00000000122372ca */ /* 0x000fe200000e0000 */
[----:B------:R-:W-:Y:S01]  /*18b0*/  UISETP.GE.U32.AND UP0, UPT, UR4, 0xff, UPT ;  /* 0x000000ff0400788c */ /* 0x000fe2000bf06070 */
[----:B------:R-:W-:Y:S01]  /*18c0*/  R2UR UR19, R19 ;  /* 0x00000000131372ca */ /* 0x000fe200000e0000 */
[----:B------:R-:W-:Y:S01]  /*18d0*/  ULEA UR8, UR23, UR6, 0x3 ;  /* 0x0000000617087291 */ /* 0x000fe2000f8e18ff */
[----:B------:R-:W-:-:S08]  /*18e0*/  UMOV UR30, URZ ;  /* 0x000000ff001e7c82 */ /* 0x000fd00008000000 */
[----:B------:R1:W2:Y:S01]  /*18f0*/  SYNCS.PHASECHK.TRANS64.TRYWAIT P0, [UR8+0x20], R2 ;  /* 0x00002002ff0075a7 */ /* 0x0002a20008001108 */
[----:B------:R-:W-:-:S13]  /*1900*/  R2UR UR8, R15 ;  /* 0x000000000f0872ca */ /* 0x000fda00000e0000 */
[----:B------:R-:W-:Y:S01]  /*1910*/  ULEA UR19, UR8, UR19, 0x8 ;  /* 0x0000001308137291 */ /* 0x000fe2000f8e40ff */
[----:B-1----:R-:W-:-:S05]  /*1920*/  LEA.HI R2, R14, R14, RZ, 0x1 ;  /* 0x0000000e0e027211 */ /* 0x002fca00078f08ff */
[----:B------:R-:W-:-:S05]  /*1930*/  IMAD.SHL.U32 R2, R2, 0x40, RZ ;  /* 0x0000004002027824 */ /* 0x000fca00078e00ff */
[----:B------:R-:W-:-:S04]  /*1940*/  LOP3.LUT R2, R2, 0xffffff80, RZ, 0xc0, !PT ;  /* 0xffffff8002027812 */ /* 0x000fc800078ec0ff */
[----:B------:R-:W-:-:S13]  /*1950*/  R2UR UR9, R2 ;  /* 0x00000000020972ca */ /* 0x000fda00000e0000 */
[----:B------:R-:W-:Y:S01]  /*1960*/  ULOP3.LUT UR35, UR9, 0x40, UR35, 0xf8, !UPT ;  /* 0x0000004009237892 */ /* 0x000fe2000f8ef823 */
[----:B------:R-:W-:Y:S11]  /*1970*/  BRA.U !UP0, `(.L_x_25) ;  /* 0x0000000108f07547 */ /* 0x000ff6000b800000 */
[----:B------:R-:W-:Y:S01]  /*1980*/  UMOV UR31, UR21 ;  /* 0x00000015001f7c82 */ /* 0x000fe20008000000 */
[----:B------:R-:W-:Y:S01]  /*1990*/  UMOV UR44, UR23 ;  /* 0x00000017002c7c82 */ /* 0x000fe20008000000 */
[----:B------:R-:W-:-:S05]  /*19a0*/  UMOV UR26, 0x40 ;  /* 0x00000040001a7882 */ /* 0x000fca0000000000 */
.L_x_31:
[----:B------:R-:W-:Y:S01]  /*19b0*/  ULEA UR33, UR44, UR6, 0x3 ;  /* 0x000000062c217291 */ /* 0x000fe2000f8e18ff */
[----:B------:R-:W-:Y:S01]  /*19c0*/  @P5 MOV R3, 0x18000 ;  /* 0x0001800000035802 */ /* 0x000fe20000000f00 */
[----:B--2-4-:R-:W-:Y:S10]  /*19d0*/  @P0 BRA `(.L_x_26) ;  /* 0x00000000000c0947 */ /* 0x014ff40003800000 */
[----:B------:R-:W-:-:S04]  /*19e0*/  SHF.L.U32 R4, R17, 0x1f, RZ ;  /* 0x0000001f11047819 */ /* 0x000fc800000006ff */
[----:B------:R-:W1:Y:S02]  /*19f0*/  SYNCS.PHASECHK.TRANS64.TRYWAIT P0, [UR33+0x20], R4 ;  /* 0x00002004ff0075a7 */ /* 0x000e640008001121 */
[----:B-1----:R-:W-:Y:S05]  /*1a00*/  @!P0 BRA `(.L_x_27) ;  /* 0x00000080003c8947 */ /* 0x002fea0003800000 */
.L_x_26:
[----:B------:R2:W-:Y:S01]  /*1a10*/  @P5 SYNCS.ARRIVE.TRANS64 RZ, [UR33], R3 ;  /* 0x00000003ffff59a7 */ /* 0x0005e20008000021 */
[----:B------:R-:W-:Y:S02]  /*1a20*/  ULOP3.LUT UR8, UR22, 0x2, URZ, 0xfc, !UPT ;  /* 0x0000000216087892 */ /* 0x000fe4000f8efcff */
[----:B------:R-:W-:Y:S02]  /*1a30*/  UIADD3 UR31, UPT, UPT, UR31, 0x1, URZ ;  /* 0x000000011f1f7890 */ /* 0x000fe4000fffe0ff */
[----:B------:R-:W-:Y:S02]  /*1a40*/  UISETP.NE.AND UP0, UPT, UR8, 0x2, UPT ;  /* 0x000000020800788c */ /* 0x000fe4000bf05270 */
[----:B------:R-:W-:-:S07]  /*1a50*/  UISETP.NE.AND UP2, UPT, UR31, 0x1, UPT ;  /* 0x000000011f00788c */ /* 0x000fce000bf45270 */
[----:B------:R-:W-:Y:S05]  /*1a60*/  BRA.U UP0, `(.L_x_28) ;  /* 0x0000000100047547 */ /* 0x000fea000b800000 */
[----:B------:R-:W-:Y:S05]  /*1a70*/  BPT.TRAP 0x1 ;  /* 0x000000040000795c */ /* 0x000fea0000300000 */
.L_x_28:
[----:B------:R-:W-:Y:S04]  /*1a80*/  BSSY.RECONVERGENT B0, `(.L_x_29) ;  /* 0x0000003000007945 */ /* 0x000fe80003800200 */
[----:B------:R-:W-:Y:S05]  /*1a90*/  @!P4 BRA `(.L_x_30) ;  /* 0x000000000004c947 */ /* 0x000fea0003800000 */
[----:B------:R-:W-:Y:S05]  /*1aa0*/  BPT.TRAP 0x1 ;  /* 0x000000040000795c */ /* 0x000fea0000300000 */
.L_x_30:
[----:B------:R-:W-:Y:S05]  /*1ab0*/  BSYNC.RECONVERGENT B0 ;  /* 0x0000000000007941 */ /* 0x000fea0003800200 */
.L_x_29:
[----:B------:R-:W-:Y:S02]  /*1ac0*/  UIADD3 UR23, UPT, UPT, UR44, 0x1, URZ ;  /* 0x000000012c177890 */ /* 0x000fe4000fffe0ff */
[----:B------:R-:W-:Y:S02]  /*1ad0*/  ULEA UR24, UR44, UR6, 0xe ;  /* 0x000000062c187291 */ /* 0x000fe4000f8e70ff */
[----:B------:R-:W-:Y:S02]  /*1ae0*/  UISETP.NE.AND UP0, UPT, UR23, 0x4, UPT ;  /* 0x000000041700788c */ /* 0x000fe4000bf05270 */
[----:B------:R-:W-:Y:S02]  /*1af0*/  UIADD3 UR42, UP1, UPT, UR14, 0x80, URZ ;  /* 0x000000800e2a7890 */ /* 0x000fe4000ff3e0ff */
[----:B------:R-:W-:Y:S02]  /*1b00*/  USEL UR9, URZ, 0x1, UP0 ;  /* 0x00000001ff097887 */ /* 0x000fe40008000000 */
[----:B------:R-:W-:-:S02]  /*1b10*/  USEL UR23, UR23, URZ, UP0 ;  /* 0x000000ff17177287 */ /* 0x000fc40008000000 */
[----:B------:R-:W-:Y:S02]  /*1b20*/  UIADD3 UR40, UP0, UPT, UR14, 0x180, URZ ;  /* 0x000001800e287890 */ /* 0x000fe4000ff1e0ff */
[----:B------:R-:W-:Y:S01]  /*1b30*/  ULEA UR8, UR23, UR6, 0x3 ;  /* 0x0000000617087291 */ /* 0x000fe2000f8e18ff */
[----:B------:R-:W-:Y:S01]  /*1b40*/  LOP3.LUT R17, R17, UR9, RZ, 0x3c, !PT ;  /* 0x0000000911117c12 */ /* 0x000fe2000f8e3cff */
[----:B------:R-:W-:Y:S02]  /*1b50*/  UIADD3 UR34, UPT, UPT, UR26, -0x40, URZ ;  /* 0xffffffc01a227890 */ /* 0x000fe4000fffe0ff */
[----:B------:R-:W-:Y:S01]  /*1b60*/  ULOP3.LUT UR33, UR33, 0xfefffff8, URZ, 0xc0, !UPT ;  /* 0xfefffff821217892 */ /* 0x000fe2000f8ec0ff */
[----:B-1----:R-:W-:Y:S01]  /*1b70*/  SHF.L.U32 R2, R17, 0x1f, RZ ;  /* 0x0000001f11027819 */ /* 0x002fe200000006ff */
[----:B------:R-:W-:Y:S02]  /*1b80*/  UIADD3.X UR43, UPT, UPT, URZ, UR15, URZ, UP1, !UPT ;  /* 0x0000000fff2b7290 */ /* 0x000fe40008ffe4ff */
[----:B------:R-:W-:Y:S01]  /*1b90*/  UIADD3 UR32, UPT, UPT, UR24, 0x8400, URZ ;  /* 0x0000840018207890 */ /* 0x000fe2000fffe0ff */
[----:B------:R1:W4:Y:S01]  /*1ba0*/  SYNCS.PHASECHK.TRANS64.TRYWAIT P0, [UR8+0x20], R2 ;  /* 0x00002002ff0075a7 */ /* 0x0003220008001108 */
[----:B------:R-:W-:-:S02]  /*1bb0*/  ULEA UR8, UR44, UR6, 0xf ;  /* 0x000000062c087291 */ /* 0x000fc4000f8e78ff */
[----:B------:R-:W-:Y:S02]  /*1bc0*/  UIADD3 UR24, UPT, UPT, UR24, 0xa400, URZ ;  /* 0x0000a40018187890 */ /* 0x000fe4000fffe0ff */
[----:B------:R-:W-:Y:S02]  /*1bd0*/  UIADD3.X UR41, UPT, UPT, URZ, UR15, URZ, UP0, !UPT ;  /* 0x0000000fff297290 */ /* 0x000fe400087fe4ff */
[----:B------:R-:W-:Y:S02]  /*1be0*/  UIADD3 UR16, UPT, UPT, UR8, 0x18400, URZ ;  /* 0x0001840008107890 */ /* 0x000fe4000fffe0ff */
[----:B------:R-:W-:Y:S01]  /*1bf0*/  UIADD3 UR8, UPT, UPT, UR8, 0x1c400, URZ ;  /* 0x0001c40008087890 */ /* 0x000fe2000fffe0ff */
[----:B------:R-:W-:Y:S01]  /*1c00*/  UMOV UR38, 0x0 ;  /* 0x0000000000267882 */ /* 0x000fe20000000000 */
[----:B------:R-:W-:Y:S01]  /*1c10*/  UMOV UR39, 0x10000000 ;  /* 0x1000000000277882 */ /* 0x000fe20000000000 */
[----:B------:R-:W-:Y:S01]  /*1c20*/  UMOV UR27, UR35 ;  /* 0x00000023001b7c82 */ /* 0x000fe20008000000 */
[----:B------:R-:W-:Y:S01]  /*1c30*/  UMOV UR28, UR36 ;  /* 0x00000024001c7c82 */ /* 0x000fe20008000000 */
[----:B------:R-:W-:Y:S01]  /*1c40*/  UMOV UR25, UR33 ;  /* 0x0000002100197c82 */ /* 0x000fe20008000000 */
[----:B------:R-:W-:Y:S01]  /*1c50*/  UMOV UR20, UR36 ;  /* 0x0000002400147c82 */ /* 0x000fe20008000000 */
[----:B------:R-:W-:Y:S01]  /*1c60*/  UMOV UR17, UR33 ;  /* 0x0000002100117c82 */ /* 0x000fe20008000000 */
[----:B------:R-:W-:Y:S01]  /*1c70*/  UMOV UR18, UR34 ;  /* 0x0000002200127c82 */ /* 0x000fe20008000000 */
[----:B------:R-:W-:Y:S01]  /*1c80*/  UTMALDG.3D.2CTA [UR32], [UR42], desc[UR38] ;  /* 0x000026202a0075b4 */ /* 0x000fe20008211000 */
[----:B------:R-:W-:Y:S01]  /*1c90*/  UMOV UR10, UR26 ;  /* 0x0000001a000a7c82 */ /* 0x000fe20008000000 */
[----:B------:R-:W-:Y:S01]  /*1ca0*/  UMOV UR11, UR19 ;  /* 0x00000013000b7c82 */ /* 0x000fe20008000000 */
[----:B------:R-:W-:Y:S01]  /*1cb0*/  UMOV UR12, UR36 ;  /* 0x00000024000c7c82 */ /* 0x000fe20008000000 */
[----:B------:R-:W-:Y:S01]  /*1cc0*/  UMOV UR9, UR33 ;  /* 0x0000002100097c82 */ /* 0x000fe20008000000 */
[----:B------:R-:W-:Y:S01]  /*1cd0*/  UMOV UR30, UR13 ;  /* 0x0000000d001e7c82 */ /* 0x000fe20008000000 */
[----:B------:R-:W-:Y:S01]  /*1ce0*/  UMOV UR44, UR23 ;  /* 0x00000017002c7c82 */ /* 0x000fe20008000000 */
[----:B------:R2:W-:Y:S01]  /*1cf0*/  UTMALDG.3D.2CTA [UR24], [UR42], desc[UR38] ;  /* 0x000026182a0075b4 */ /* 0x0005e20008211000 */
[----:B------:R1:W-:Y:S01]  /*1d00*/  UTMALDG.3D.2CTA [UR16], [UR40], desc[UR38] ;  /* 0x00002610280075b4 */ /* 0x0003e20008211000 */
[----:B------:R1:W-:Y:S01]  /*1d10*/  UTMALDG.3D.2CTA [UR8], [UR40], desc[UR38] ;  /* 0x00002608280075b4 */ /* 0x0003e20008211000 */
[----:B--2---:R-:W-:Y:S01]  /*1d20*/  UIADD3 UR26, UPT, UPT, UR26, 0x80, URZ ;  /* 0x000000801a1a7890 */ /* 0x004fe2000fffe0ff */
[----:B-1----:R-:W-:Y:S11]  /*1d30*/  BRA.U UP2, `(.L_x_31) ;  /* 0xfffffffd021c7547 */ /* 0x002ff6000b83ffff */
.L_x_25:
[----:B------:R-:W-:Y:S01]  /*1d40*/  ULEA UR8, UR23, UR6, 0x3 ;  /* 0x0000000617087291 */ /* 0x000fe2000f8e18ff */
[----:B------:R-:W-:Y:S01]  /*1d50*/  SHF.L.U32 R2, R17, 0x1f, RZ ;  /* 0x0000001f11027819 */ /* 0x000fe200000006ff */
[----:B------:R-:W-:Y:S01]  /*1d60*/  @!P1 SYNCS.ARRIVE.TRANS64.A1T0 RZ, [UR6+0x88], RZ ;  /* 0x000088ffffff99a7 */ /* 0x000fe20008100006 */
[----:B------:R-:W-:-:S06]  /*1d70*/  UISETP.GT.AND UP0, UPT, UR7, UR5, UPT ;  /* 0x000000050700728c */ /* 0x000fcc000bf04270 */
[----:B--2-4-:R1:W2:Y:S03]  /*1d80*/  SYNCS.PHASECHK.TRANS64.TRYWAIT P0, [UR8+0x20], R2 ;  /* 0x00002002ff0075a7 */ /* 0x0142a60008001108 */
[----:B------:R-:W-:Y:S05]  /*1d90*/  BRA.U !UP0, `(.L_x_32) ;  /* 0x0000000108e87547 */ /* 0x000fea000b800000 */
[----:B------:R-:W-:Y:S01]  /*1da0*/  UIADD3 UR31, UPT, UPT, UR29, UR30, URZ ;  /* 0x0000001e1d1f7290 */ /* 0x000fe2000fffe0ff */
[----:B------:R-:W-:-:S11]  /*1db0*/  UMOV UR44, UR23 ;  /* 0x00000017002c7c82 */ /* 0x000fd60008000000 */
.L_x_38:
[----:B------:R-:W-:Y:S01]  /*1dc0*/  ULEA UR33, UR44, UR6, 0x3 ;  /* 0x000000062c217291 */ /* 0x000fe2000f8e18ff */
[----:B--2---:R-:W-:Y:S01]  /*1dd0*/  @P5 MOV R3, 0x18000 ;  /* 0x0001800000035802 */ /* 0x004fe20000000f00 */
[----:B-12---:R-:W-:Y:S10]  /*1de0*/  @P0 BRA `(.L_x_33) ;  /* 0x00000000000c0947 */ /* 0x006ff40003800000 */
[----:B------:R-:W-:-:S04]  /*1df0*/  SHF.L.U32 R4, R17, 0x1f, RZ ;  /* 0x0000001f11047819 */ /* 0x000fc800000006ff */
[----:B------:R-:W2:Y:S02]  /*1e00*/  SYNCS.PHASECHK.TRANS64.TRYWAIT P0, [UR33+0x20], R4 ;  /* 0x00002004ff0075a7 */ /* 0x000ea40008001121 */
[----:B--2---:R-:W-:Y:S05]  /*1e10*/  @!P0 BRA `(.L_x_34) ;  /* 0x0000007c00508947 */ /* 0x004fea0003800000 */
.L_x_33:
[----:B------:R2:W-:Y:S01]  /*1e20*/  @P5 SYNCS.ARRIVE.TRANS64 RZ, [UR33], R3 ;  /* 0x00000003ffff59a7 */ /* 0x0005e20008000021 */
[----:B------:R-:W-:-:S04]  /*1e30*/  ULOP3.LUT UR8, UR22, 0x2, URZ, 0xfc, !UPT ;  /* 0x0000000216087892 */ /* 0x000fc8000f8efcff */
[----:B------:R-:W-:-:S09]  /*1e40*/  UISETP.NE.AND UP0, UPT, UR8, 0x2, UPT ;  /* 0x000000020800788c */ /* 0x000fd2000bf05270 */
[----:B------:R-:W-:Y:S05]  /*1e50*/  BRA.U UP0, `(.L_x_35) ;  /* 0x0000000100047547 */ /* 0x000fea000b800000 */
[----:B------:R-:W-:Y:S05]  /*1e60*/  BPT.TRAP 0x1 ;  /* 0x000000040000795c */ /* 0x000fea0000300000 */
.L_x_35:
[----:B------:R-:W-:Y:S04]  /*1e70*/  BSSY.RECONVERGENT B0, `(.L_x_36) ;  /* 0x0000003000007945 */ /* 0x000fe80003800200 */
[----:B------:R-:W-:Y:S05]  /*1e80*/  @!P4 BRA `(.L_x_37) ;  /* 0x000000000004c947 */ /* 0x000fea0003800000 */
[----:B------:R-:W-:Y:S05]  /*1e90*/  BPT.TRAP 0x1 ;  /* 0x000000040000795c */ /* 0x000fea0000300000 */
.L_x_37:
[----:B------:R-:W-:Y:S05]  /*1ea0*/  BSYNC.RECONVERGENT B0 ;  /* 0x0000000000007941 */ /* 0x000fea0003800200 */
.L_x_36:
[----:B------:R-:W-:Y:S02]  /*1eb0*/  UIADD3 UR23, UPT, UPT, UR44, 0x1, URZ ;  /* 0x000000012c177890 */ /* 0x000fe4000fffe0ff */
[----:B------:R-:W-:Y:S02]  /*1ec0*/  ULEA UR24, UR44, UR6, 0xe ;  /* 0x000000062c187291 */ /* 0x000fe4000f8e70ff */
[----:B------:R-:W-:Y:S02]  /*1ed0*/  UISETP.NE.AND UP0, UPT, UR23, 0x4, UPT ;  /* 0x000000041700788c */ /* 0x000fe4000bf05270 */
[----:B------:R-:W-:Y:S02]  /*1ee0*/  UIADD3 UR42, UP1, UPT, UR14, 0x80, URZ ;  /* 0x000000800e2a7890 */ /* 0x000fe4000ff3e0ff */
[----:B------:R-:W-:Y:S02]  /*1ef0*/  USEL UR9, URZ, 0x1, UP0 ;  /* 0x00000001ff097887 */ /* 0x000fe40008000000 */
[----:B------:R-:W-:-:S02]  /*1f00*/  USEL UR23, UR23, URZ, UP0 ;  /* 0x000000ff17177287 */ /* 0x000fc40008000000 */
[----:B------:R-:W-:Y:S02]  /*1f10*/  USHF.L.U32 UR34, UR30, 0x7, URZ ;  /* 0x000000071e227899 */ /* 0x000fe400080006ff */
[----:B------:R-:W-:Y:S01]  /*1f20*/  ULEA UR8, UR23, UR6, 0x3 ;  /* 0x0000000617087291 */ /* 0x000fe2000f8e18ff */
[----:B------:R-:W-:Y:S01]  /*1f30*/  LOP3.LUT R17, R17, UR9, RZ, 0x3c, !PT ;  /* 0x0000000911117c12 */ /* 0x000fe2000f8e3cff */
[----:B------:R-:W-:Y:S02]  /*1f40*/  UIADD3 UR40, UP0, UPT, UR14, 0x180, URZ ;  /* 0x000001800e287890 */ /* 0x000fe4000ff1e0ff */
[----:B------:R-:W-:Y:S01]  /*1f50*/  ULOP3.LUT UR33, UR33, 0xfefffff8, URZ, 0xc0, !UPT ;  /* 0xfefffff821217892 */ /* 0x000fe2000f8ec0ff */
[----:B-1----:R-:W-:Y:S01]  /*1f60*/  SHF.L.U32 R2, R17, 0x1f, RZ ;  /* 0x0000001f11027819 */ /* 0x002fe200000006ff */
[----:B------:R-:W-:Y:S02]  /*1f70*/  UIADD3.X UR43, UPT, UPT, URZ, UR15, URZ, UP1, !UPT ;  /* 0x0000000fff2b7290 */ /* 0x000fe40008ffe4ff */
[----:B------:R-:W-:Y:S01]  /*1f80*/  UIADD3 UR32, UPT, UPT, UR24, 0x8400, URZ ;  /* 0x0000840018207890 */ /* 0x000fe2000fffe0ff */
[----:B------:R4:W1:Y:S01]  /*1f90*/  SYNCS.PHASECHK.TRANS64.TRYWAIT P0, [UR8+0x20], R2 ;  /* 0x00002002ff0075a7 */ /* 0x0008620008001108 */
[----:B------:R-:W-:-:S02]  /*1fa0*/  ULEA UR8, UR44, UR6, 0xf ;  /* 0x000000062c087291 */ /* 0x000fc4000f8e78ff */
[----:B------:R-:W-:Y:S02]  /*1fb0*/  UIADD3 UR26, UPT, UPT, UR34, 0x40, URZ ;  /* 0x00000040221a7890 */ /* 0x000fe4000fffe0ff */
        /* <DEDUP_REMOVED lines=12> */
[----:B------:R4:W-:Y:S01]  /*2080*/  UTMALDG.3D.2CTA [UR32], [UR42], desc[UR38] ;  /* 0x000026202a0075b4 */ /* 0x0009e20008211000 */
[----:B------:R-:W-:Y:S01]  /*2090*/  UMOV UR11, UR19 ;  /* 0x00000013000b7c82 */ /* 0x000fe20008000000 */
[----:B------:R-:W-:Y:S01]  /*20a0*/  UMOV UR12, UR36 ;  /* 0x00000024000c7c82 */ /* 0x000fe20008000000 */
[----:B------:R-:W-:Y:S01]  /*20b0*/  UMOV UR9, UR33 ;  /* 0x0000002100097c82 */ /* 0x000fe20008000000 */
[----:B------:R-:W-:Y:S01]  /*20c0*/  UMOV UR10, UR26 ;  /* 0x0000001a000a7c82 */ /* 0x000fe20008000000 */
[----:B------:R-:W-:Y:S01]  /*20d0*/  UIADD3 UR30, UPT, UPT, UR30, 0x1, URZ ;  /* 0x000000011e1e7890 */ /* 0x000fe2000fffe0ff */
[----:B------:R-:W-:Y:S01]  /*20e0*/  UMOV UR44, UR23 ;  /* 0x00000017002c7c82 */ /* 0x000fe20008000000 */
[----:B------:R4:W-:Y:S02]  /*20f0*/  UTMALDG.3D.2CTA [UR24], [UR42], desc[UR38] ;  /* 0x000026182a0075b4 */ /* 0x0009e40008211000 */
[----:B------:R-:W-:Y:S01]  /*2100*/  UISETP.NE.AND UP0, UPT, UR30, UR31, UPT ;  /* 0x0000001f1e00728c */ /* 0x000fe2000bf05270 */
[----:B------:R4:W-:Y:S01]  /*2110*/  UTMALDG.3D.2CTA [UR16], [UR40], desc[UR38] ;  /* 0x00002610280075b4 */ /* 0x0009e20008211000 */
[----:B------:R4:W-:Y:S07]  /*2120*/  UTMALDG.3D.2CTA [UR8], [UR40], desc[UR38] ;  /* 0x00002608280075b4 */ /* 0x0009ee0008211000 */
[----:B----4-:R-:W-:Y:S05]  /*2130*/  BRA.U UP0, `(.L_x_38) ;  /* 0xfffffffd00207547 */ /* 0x010fea000b83ffff */
.L_x_32:
[C---:B-1----:R-:W-:Y:S01]  /*2140*/  LEA R2, R16.reuse, UR6, 0x3 ;  /* 0x0000000610027c11 */ /* 0x042fe2000f8e18ff */
[----:B------:R-:W-:Y:S01]  /*2150*/  NOP ;  /* 0x0000000000007918 */ /* 0x000fe20000000000 */
[----:B--2---:R-:W-:Y:S02]  /*2160*/  SHF.L.U32 R3, R13, 0x1f, RZ ;  /* 0x0000001f0d037819 */ /* 0x004fe400000006ff */
[----:B------:R-:W-:Y:S02]  /*2170*/  LEA R4, R16, UR6, 0x4 ;  /* 0x0000000610047c11 */ /* 0x000fe4000f8e20ff */
[----:B------:R-:W1:Y:S02]  /*2180*/  SYNCS.PHASECHK.TRANS64.TRYWAIT P0, [R2+URZ+0x90], R3 ;  /* 0x00009003020075a7 */ /* 0x000e6400080011ff */
[----:B-1----:R-:W-:Y:S05]  /*2190*/  @!P0 BRA `(.L_x_39) ;  /* 0x0000007800888947 */ /* 0x002fea0003800000 */
.L_x_152:
[----:B------:R-:W2:Y:S01]  /*21a0*/  LDS.128 R4, [R4+0x120] ;  /* 0x0001200004047984 */ /* 0x000ea20000000c00 */
[----:B------:R-:W-:Y:S01]  /*21b0*/  ISETP.GE.AND P0, PT, R40, 0x1, PT ;  /* 0x000000012800780c */ /* 0x000fe20003f06270 */
[----:B-1----:R-:W-:Y:S01]  /*21c0*/  VIADD R2, R2, 0xa0 ;  /* 0x000000a002027836 */ /* 0x002fe20000000000 */
[----:B------:R-:W-:Y:S01]  /*21d0*/  @!PT LDS RZ, [RZ] ;  /* 0x00000000fffff984 */ /* 0x000fe20000000800 */
[----:B------:R-:W-:Y:S01]  /*21e0*/  @!PT LDS RZ, [RZ] ;  /* 0x00000000fffff984 */ /* 0x000fe20000000800 */
[----:B------:R-:W-:Y:S01]  /*21f0*/  @!PT LDS RZ, [RZ] ;  /* 0x00000000fffff984 */ /* 0x000fe20000000800 */
[----:B------:R-:W-:Y:S01]  /*2200*/  @!PT LDS RZ, [RZ] ;  /* 0x00000000fffff984 */ /* 0x000fe20000000800 */
[----:B------:R1:W-:Y:S06]  /*2210*/  MEMBAR.ALL.CTA ;  /* 0x0000000000007992 */ /* 0x0003ec0000008000 */
[----:B-1----:R-:W1:Y:S01]  /*2220*/  FENCE.VIEW.ASYNC.S ;  /* 0x00000000000073c6 */ /* 0x002e620000000000 */
[----:B------:R-:W-:-:S04]  /*2230*/  PRMT R2, RZ, 0x654, R2 ;  /* 0x00000654ff027816 */ /* 0x000fc80000000002 */
[----:B-1----:R1:W-:Y:S01]  /*2240*/  SYNCS.ARRIVE.TRANS64.RED.A1T0 RZ, [R2+URZ], RZ ;  /* 0x000000ff02ff79a7 */ /* 0x0023e200081004ff */
[----:B--2---:R-:W-:-:S13]  /*2250*/  LOP3.LUT P2, RZ, R6, 0x1, RZ, 0xc0, !PT ;  /* 0x0000000106ff7812 */ /* 0x004fda000784c0ff */
[----:B------:R-:W-:Y:S01]  /*2260*/  @P2 SHF.R.U32.HI R3, RZ, 0x10, R5 ;  /* 0x00000010ff032819 */ /* 0x000fe20000011605 */
[----:B------:R-:W-:Y:S01]  /*2270*/  VOTEU.ANY UP0, P2 ;  /* 0x0000000000ff7886 */ /* 0x000fe20001000100 */
[----:B------:R-:W-:Y:S02]  /*2280*/  @P2 MOV R10, R4 ;  /* 0x00000004000a2202 */ /* 0x000fe40000000f00 */
[----:B------:R-:W-:Y:S02]  /*2290*/  @P2 R2UR.BROADCAST UR8, R3 ;  /* 0x00000000030822ca */ /* 0x000fe400008e0000 */
[----:B------:R-:W-:-:S11]  /*22a0*/  @P2 LOP3.LUT R9, R5, 0xffff, RZ, 0xc0, !PT ;  /* 0x0000ffff05092812 */ /* 0x000fd600078ec0ff */
[----:B------:R-:W-:Y:S01]  /*22b0*/  @UP0 UMOV UR36, UR8 ;  /* 0x0000000800240c82 */ /* 0x000fe20008000000 */
[----:B-1----:R-:W-:Y:S05]  /*22c0*/  @!P0 BRA `(.L_x_40) ;  /* 0x0000000000b88947 */ /* 0x002fea0003800000 */
[----:B------:R-:W3:Y:S01]  /*22d0*/  LDC.64 R4, c[0x0][0xb18] ;  /* 0x0002c600ff047b82 */ /* 0x000ee20000000a00 */
[----:B------:R-:W-:-:S07]  /*22e0*/  ISETP.NE.AND P3, PT, R40, 0x1, PT ;  /* 0x000000012800780c */ /* 0x000fce0003f65270 */
[----:B------:R-:W1:Y:S08]  /*22f0*/  LDC.64 R6, c[0x0][0xb10] ;  /* 0x0002c400ff067b82 */ /* 0x000e700000000a00 */
[----:B------:R-:W2:Y:S08]  /*2300*/  LDC R14, c[0x0][0xb20] ;  /* 0x0002c800ff0e7b82 */ /* 0x000eb00000000800 */
[----:B------:R-:W4:Y:S01]  /*2310*/  LDC R15, c[0x0][0xb0c] ;  /* 0x0002c300ff0f7b82 */ /* 0x000f220000000800 */
[----:B---3--:R-:W-:Y:S01]  /*2320*/  IMAD.HI.U32 R21, R0, R5, RZ ;  /* 0x0000000500157227 */ /* 0x008fe200078e00ff */
[----:B------:R-:W-:-:S03]  /*2330*/  ISETP.NE.AND P0, PT, R4, 0x1, PT ;  /* 0x000000010400780c */ /* 0x000fc60003f05270 */
[----:B------:R-:W-:-:S03]  /*2340*/  IMAD.HI.U32 R5, R9, R5, RZ ;  /* 0x0000000509057227 */ /* 0x000fc600078e00ff */
[----:B------:R-:W3:Y:S01]  /*2350*/  LDC.64 R2, c[0x0][0xb28] ;  /* 0x0002ca00ff027b82 */ /* 0x000ee20000000a00 */
[----:B-1----:R-:W-:-:S04]  /*2360*/  IMAD.HI.U32 R22, R8, R6, RZ ;  /* 0x0000000608167227 */ /* 0x002fc800078e00ff */
[----:B------:R-:W-:Y:S01]  /*2370*/  IMAD.HI.U32 R23, R10, R6, RZ ;  /* 0x000000060a177227 */ /* 0x000fe200078e00ff */
[----:B------:R-:W-:Y:S02]  /*2380*/  SHF.R.U32.HI R22, RZ, R7, R22 ;  /* 0x00000007ff167219 */ /* 0x000fe40000011616 */
[-C--:B--2---:R-:W-:Y:S02]  /*2390*/  SHF.R.U32.HI R21, RZ, R14.reuse, R21 ;  /* 0x0000000eff157219 */ /* 0x084fe40000011615 */
[----:B------:R-:W-:Y:S02]  /*23a0*/  SHF.R.U32.HI R5, RZ, R14, R5 ;  /* 0x0000000eff057219 */ /* 0x000fe40000011605 */
[----:B------:R-:W-:Y:S02]  /*23b0*/  SEL R21, R0, R21, !P0 ;  /* 0x0000001500157207 */ /* 0x000fe40004000000 */
[----:B------:R-:W-:Y:S02]  /*23c0*/  SHF.R.U32.HI R23, RZ, R7, R23 ;  /* 0x00000007ff177219 */ /* 0x000fe40000011617 */
[----:B----4-:R-:W-:-:S02]  /*23d0*/  ISETP.NE.AND P1, PT, R15, 0x1, PT ;  /* 0x000000010f00780c */ /* 0x010fc40003f25270 */
[----:B------:R-:W-:Y:S02]  /*23e0*/  SEL R5, R9, R5, !P0 ;  /* 0x0000000509057207 */ /* 0x000fe40004000000 */
[----:B------:R-:W-:Y:S02]  /*23f0*/  SEL R22, R8, R22, !P1 ;  /* 0x0000001608167207 */ /* 0x000fe40004800000 */
[----:B------:R-:W-:Y:S01]  /*2400*/  SEL R23, R10, R23, !P1 ;  /* 0x000000170a177207 */ /* 0x000fe20004800000 */
[----:B---3--:R-:W-:-:S04]  /*2410*/  IMAD.HI.U32 R20, R21, R2, RZ ;  /* 0x0000000215147227 */ /* 0x008fc800078e00ff */
        /* <DEDUP_REMOVED lines=10> */
[----:B------:R-:W-:-:S04]  /*24c0*/  @!P0 IMAD.HI.U32 R7, R23, R2, RZ ;  /* 0x0000000217078227 */ /* 0x000fc800078e00ff */
[----:B------:R-:W-:Y:S01]  /*24d0*/  IMAD.MOV R2, RZ, RZ, -R6 ;  /* 0x000000ffff027224 */ /* 0x000fe200078e0a06 */
[----:B------:R-:W-:Y:S02]  /*24e0*/  @!P0 SHF.R.U32.HI R3, RZ, R3, R7 ;  /* 0x00000003ff038219 */ /* 0x000fe40000011607 */
[----:B------:R-:W-:Y:S01]  /*24f0*/  IADD3 R7, PT, PT, -R5, RZ, RZ ;  /* 0x000000ff05077210 */ /* 0x000fe20007ffe1ff */
[----:B------:R-:W-:Y:S01]  /*2500*/  IMAD R2, R40, R2, R5 ;  /* 0x0000000228027224 */ /* 0x000fe200078e0205 */
        /* <DEDUP_REMOVED lines=10> */
.L_x_40:
[----:B------:R-:W1:Y:S02]  /*25b0*/  LDCU UR8, c[0x0][0xb30] ;  /* 0x00016600ff0877ac */ /* 0x000e640008000800 */
[----:B-1----:R-:W-:-:S09]  /*25c0*/  UISETP.NE.AND UP0, UPT, UR8, 0x1, UPT ;  /* 0x000000010800788c */ /* 0x002fd2000bf05270 */
[----:B------:R-:W-:Y:S05]  /*25d0*/  BRA.U UP0, `(.L_x_41) ;  /* 0x0000000100407547 */ /* 0x000fea000b800000 */
[----:B------:R-:W1:Y:S08]  /*25e0*/  LDC.64 R4, c[0x0][0xb10] ;  /* 0x0002c400ff047b82 */ /* 0x000e700000000a00 */
[----:B------:R-:W2:Y:S08]  /*25f0*/  LDC.64 R2, c[0x0][0xb18] ;  /* 0x0002c600ff027b82 */ /* 0x000eb00000000a00 */
[----:B------:R-:W4:Y:S08]  /*2600*/  LDC R6, c[0x0][0xb20] ;  /* 0x0002c800ff067b82 */ /* 0x000f300000000800 */
[----:B------:R-:W3:Y:S01]  /*2610*/  LDC R7, c[0x0][0xb0c] ;  /* 0x0002c300ff077b82 */ /* 0x000ee20000000800 */
[----:B-1----:R-:W-:-:S05]  /*2620*/  IMAD.HI.U32 R4, R10, R4, RZ ;  /* 0x000000040a047227 */ /* 0x002fca00078e00ff */
[----:B------:R-:W-:Y:S01]  /*2630*/  SHF.R.U32.HI R4, RZ, R5, R4 ;  /* 0x00000005ff047219 */ /* 0x000fe20000011604 */
[----:B--2---:R-:W-:Y:S01]  /*2640*/  IMAD.HI.U32 R3, R9, R3, RZ ;  /* 0x0000000309037227 */ /* 0x004fe200078e00ff */
[----:B------:R-:W-:-:S04]  /*2650*/  ISETP.NE.AND P0, PT, R2, 0x1, PT ;  /* 0x000000010200780c */ /* 0x000fc80003f05270 */
[----:B----4-:R-:W-:-:S04]  /*2660*/  SHF.R.U32.HI R3, RZ, R6, R3 ;  /* 0x00000006ff037219 */ /* 0x010fc80000011603 */
[----:B------:R-:W-:Y:S02]  /*2670*/  SEL R3, R9, R3, !P0 ;  /* 0x0000000309037207 */ /* 0x000fe40004000000 */
[----:B---3--:R-:W-:-:S04]  /*2680*/  ISETP.NE.AND P1, PT, R7, 0x1, PT ;  /* 0x000000010700780c */ /* 0x008fc80003f25270 */
[----:B------:R-:W-:-:S05]  /*2690*/  SEL R4, R10, R4, !P1 ;  /* 0x000000040a047207 */ /* 0x000fca0004800000 */
[----:B------:R-:W-:Y:S02]  /*26a0*/  IMAD.IADD R5, R3, 0x1, -R4 ;  /* 0x0000000103057824 */ /* 0x000fe400078e0a04 */
[----:B------:R-:W-:Y:S02]  /*26b0*/  IMAD.IADD R3, R4, 0x1, -R3 ;  /* 0x0000000104037824 */ /* 0x000fe400078e0a03 */
[----:B------:R-:W-:Y:S02]  /*26c0*/  IMAD R10, R5, R7, R10 ;  /* 0x00000007050a7224 */ /* 0x000fe400078e020a */
[----:B------:R-:W-:-:S07]  /*26d0*/  IMAD R9, R3, R2, R9 ;  /* 0x0000000203097224 */ /* 0x000fce00078e0209 */
.L_x_41:
[----:B------:R-:W-:Y:S01]  /*26e0*/  VIADD R16, R16, 0x1 ;  /* 0x0000000110107836 */ /* 0x000fe20000000000 */
[----:B------:R-:W-:Y:S01]  /*26f0*/  PLOP3.LUT P1, PT, PT, PT, PT, 0x80, 0x8 ;  /* 0x000000000008781c */ /* 0x000fe20003f2f070 */
[----:B------:R-:W-:Y:S02]  /*2700*/  IMAD.IADD R14, R10, 0x1, R91 ;  /* 0x000000010a0e7824 */ /* 0x000fe400078e025b */
[----:B------:R-:W-:Y:S01]  /*2710*/  IMAD.IADD R15, R9, 0x1, R90 ;  /* 0x00000001090f7824 */ /* 0x000fe200078e025a */
[----:B------:R-:W-:-:S04]  /*2720*/  ISETP.NE.AND P0, PT, R16, 0x2, PT ;  /* 0x000000021000780c */ /* 0x000fc80003f05270 */
[----:B------:R-:W-:Y:S02]  /*2730*/  SEL R2, RZ, 0x1, P0 ;  /* 0x00000001ff027807 */ /* 0x000fe40000000000 */
[----:B------:R-:W-:Y:S02]  /*2740*/  SEL R16, R16, RZ, P0 ;  /* 0x000000ff10107207 */ /* 0x000fe40000000000 */
[----:B------:R-:W-:Y:S01]  /*2750*/  LOP3.LUT R13, R13, R2, RZ, 0x3c, !PT ;  /* 0x000000020d0d7212 */ /* 0x000fe200078e3cff */
[----:B------:R-:W-:Y:S06]  /*2760*/  @P2 BRA `(.L_x_42) ;  /* 0xfffffff000002947 */ /* 0x000fec000383ffff */
[----:B------:R-:W-:Y:S01]  /*2770*/  UIADD3 UR6, UPT, UPT, UR6, 0x20, URZ ;  /* 0x0000002006067890 */ /* 0x000fe2000fffe0ff */
[----:B------:R-:W-:-:S03]  /*2780*/  SHF.L.U32 R2, R17, 0x1f, RZ ;  /* 0x0000001f11027819 */ /* 0x000fc600000006ff */
[----:B------:R-:W-:-:S09]  /*2790*/  ULEA UR4, UR23, UR6, 0x3 ;  /* 0x0000000617047291 */ /* 0x000fd2000f8e18ff */
[----:B------:R-:W1:Y:S02]  /*27a0*/  SYNCS.PHASECHK.TRANS64.TRYWAIT P0, [UR4], R2 ;  /* 0x00000002ff0075a7 */ /* 0x000e640008001104 */
[----:B-1----:R-:W-:Y:S05]  /*27b0*/  @!P0 BRA `(.L_x_43) ;  /* 0x0000007400148947 */ /* 0x002fea0003800000 */
.L_x_154:
[----:B------:R-:W-:-:S04]  /*27c0*/  UIADD3 UR5, UPT, UPT, UR23, 0x1, URZ ;  /* 0x0000000117057890 */ /* 0x000fc8000fffe0ff */
[----:B------:R-:W-:-:S04]  /*27d0*/  UISETP.NE.AND UP0, UPT, UR5, 0x4, UPT ;  /* 0x000000040500788c */ /* 0x000fc8000bf05270 */
[----:B------:R-:W-:Y:S02]  /*27e0*/  USEL UR7, URZ, 0x1, UP0 ;  /* 0x00000001ff077887 */ /* 0x000fe40008000000 */
[----:B------:R-:W-:-:S04]  /*27f0*/  USEL UR5, UR5, URZ, UP0 ;  /* 0x000000ff05057287 */ /* 0x000fc80008000000 */
[----:B------:R-:W-:Y:S01]  /*2800*/  ULEA UR4, UR5, UR6, 0x3 ;  /* 0x0000000605047291 */ /* 0x000fe2000f8e18ff */
[----:B-1----:R-:W-:-:S04]  /*2810*/  LOP3.LUT R2, R17, UR7, RZ, 0x3c, !PT ;  /* 0x0000000711027c12 */ /* 0x002fc8000f8e3cff */
[----:B------:R-:W-:-:S04]  /*2820*/  SHF.L.U32 R3, R2, 0x1f, RZ ;  /* 0x0000001f02037819 */ /* 0x000fc800000006ff */
[----:B------:R-:W1:Y:S02]  /*2830*/  SYNCS.PHASECHK.TRANS64.TRYWAIT P0, [UR4], R3 ;  /* 0x00000003ff0075a7 */ /* 0x000e640008001104 */
[----:B-1----:R-:W-:Y:S05]  /*2840*/  @!P0 BRA `(.L_x_44) ;  /* 0x0000007400088947 */ /* 0x002fea0003800000 */
.L_x_156:
[----:B------:R-:W-:-:S04]  /*2850*/  UIADD3 UR5, UPT, UPT, UR5, 0x1, URZ ;  /* 0x0000000105057890 */ /* 0x000fc8000fffe0ff */
[----:B------:R-:W-:-:S04]  /*2860*/  UISETP.NE.AND UP0, UPT, UR5, 0x4, UPT ;  /* 0x000000040500788c */ /* 0x000fc8000bf05270 */
[----:B------:R-:W-:Y:S02]  /*2870*/  USEL UR7, URZ, 0x1, UP0 ;  /* 0x00000001ff077887 */ /* 0x000fe40008000000 */
[----:B------:R-:W-:-:S04]  /*2880*/  USEL UR5, UR5, URZ, UP0 ;  /* 0x000000ff05057287 */ /* 0x000fc80008000000 */
[----:B------:R-:W-:Y:S01]  /*2890*/  ULEA UR4, UR5, UR6, 0x3 ;  /* 0x0000000605047291 */ /* 0x000fe2000f8e18ff */
[----:B------:R-:W-:-:S04]  /*28a0*/  LOP3.LUT R2, R2, UR7, RZ, 0x3c, !PT ;  /* 0x0000000702027c12 */ /* 0x000fc8000f8e3cff */
[----:B-1----:R-:W-:-:S04]  /*28b0*/  SHF.L.U32 R3, R2, 0x1f, RZ ;  /* 0x0000001f02037819 */ /* 0x002fc800000006ff */
[----:B------:R-:W1:Y:S02]  /*28c0*/  SYNCS.PHASECHK.TRANS64.TRYWAIT P0, [UR4], R3 ;  /* 0x00000003ff0075a7 */ /* 0x000e640008001104 */
[----:B-1----:R-:W-:Y:S05]  /*28d0*/  @!P0 BRA `(.L_x_45) ;  /* 0x0000007000fc8947 */ /* 0x002fea0003800000 */
.L_x_158:
[----:B------:R-:W-:-:S04]  /*28e0*/  UIADD3 UR5, UPT, UPT, UR5, 0x1, URZ ;  /* 0x0000000105057890 */ /* 0x000fc8000fffe0ff */
[----:B------:R-:W-:-:S04]  /*28f0*/  UISETP.NE.AND UP0, UPT, UR5, 0x4, UPT ;  /* 0x000000040500788c */ /* 0x000fc8000bf05270 */
[----:B------:R-:W-:Y:S02]  /*2900*/  USEL UR4, URZ, 0x1, UP0 ;  /* 0x00000001ff047887 */ /* 0x000fe40008000000 */
[----:B------:R-:W-:-:S04]  /*2910*/  USEL UR5, UR5, URZ, UP0 ;  /* 0x000000ff05057287 */ /* 0x000fc80008000000 */
[----:B------:R-:W-:Y:S01]  /*2920*/  ULEA UR5, UR5, UR6, 0x3 ;  /* 0x0000000605057291 */ /* 0x000fe2000f8e18ff */
[----:B------:R-:W-:-:S04]  /*2930*/  LOP3.LUT R2, R2, UR4, RZ, 0x3c, !PT ;  /* 0x0000000402027c12 */ /* 0x000fc8000f8e3cff */
[----:B------:R-:W-:Y:S01]  /*2940*/  SHF.L.U32 R2, R2, 0x1f, RZ ;  /* 0x0000001f02027819 */ /* 0x000fe200000006ff */
[----:B-1-3--:R-:W-:-:S07]  /*2950*/  IMAD.U32 R0, RZ, RZ, UR5 ;  /* 0x00000005ff007e24 */ /* 0x00afce000f8e00ff */
.L_x_46:
[----:B-1----:R1:W2:Y:S02]  /*2960*/  SYNCS.PHASECHK.TRANS64.TRYWAIT P0, [R0+URZ], R2 ;  /* 0x00000002000075a7 */ /* 0x0022a400080011ff */
[----:B--2---:R-:W-:Y:S05]  /*2970*/  @!P0 NANOSLEEP.SYNCS 0x989680 ;  /* 0x009896800000895d */ /* 0x004fea0003900000 */
[----:B------:R-:W2:Y:S02]  /*2980*/  @!P0 SYNCS.PHASECHK.TRANS64 P0, [R0+URZ], R2 ;  /* 0x00000002000085a7 */ /* 0x000ea400080010ff */
[----:B--2---:R-:W-:Y:S05]  /*2990*/  @P0 EXIT ;  /* 0x000000000000094d */ /* 0x004fea0003800000 */
[----:B------:R-:W-:Y:S05]  /*29a0*/  BRA `(.L_x_46) ;  /* 0xfffffffc00ec7947 */ /* 0x000fea000383ffff */
.L_x_22:
[----:B------:R-:W-:-:S04]  /*29b0*/  UISETP.NE.AND UP1, UPT, UR37, URZ, UPT ;  /* 0x000000ff2500728c */ /* 0x000fc8000bf25270 */
[----:B------:R-:W-:-:S09]  /*29c0*/  UISETP.NE.OR UP1, UPT, UR10, 0x1, UP1 ;  /* 0x000000010a00788c */ /* 0x000fd20008f25670 */
[----:B------:R-:W-:Y:S05]  /*29d0*/  BRA.U UP1, `(.L_x_47) ;  /* 0x00000005014c7547 */ /* 0x000fea000b800000 */
[----:B------:R-:W-:Y:S01]  /*29e0*/  HFMA2 R11, -RZ, RZ, 0, 0 ;  /* 0x00000000ff0b7431 */ /* 0x000fe200000001ff */
[----:B------:R-:W-:Y:S01]  /*29f0*/  ISETP.GE.U32.AND P2, PT, R10, 0x2, PT ;  /* 0x000000020a00780c */ /* 0x000fe20003f46070 */
[----:B------:R-:W-:Y:S01]  /*2a00*/  IMAD.MOV.U32 R12, RZ, RZ, 0x1 ;  /* 0x00000001ff0c7424 */ /* 0x000fe200078e00ff */
[----:B------:R-:W-:Y:S01]  /*2a10*/  CS2R R8, SRZ ;  /* 0x0000000000087805 */ /* 0x000fe2000001ff00 */
[----:B------:R-:W-:Y:S01]  /*2a20*/  IMAD.MOV.U32 R3, RZ, RZ, RZ ;  /* 0x000000ffff037224 */ /* 0x000fe200078e00ff */
[----:B------:R-:W-:Y:S01]  /*2a30*/  UMOV UR4, 0x400 ;  /* 0x0000040000047882 */ /* 0x000fe20000000000 */
[----:B------:R-:W-:Y:S01]  /*2a40*/  UMOV UR6, URZ ;  /* 0x000000ff00067c82 */ /* 0x000fe20008000000 */
[----:B------:R-:W-:-:S12]  /*2a50*/  ULEA UR37, UR37, UR4, 0x18 ;  /* 0x0000000425257291 */ /* 0x000fd8000f8ec0ff */
.L_x_51:
[----:B------:R-:W-:Y:S02]  /*2a60*/  LEA R0, R3, UR37, 0x3 ;  /* 0x0000002503007c11 */ /* 0x000fe4000f8e18ff */
[----:B------:R-:W-:-:S03]  /*2a70*/  SHF.L.U32 R4, R8, 0x1f, RZ ;  /* 0x0000001f08047819 */ /* 0x000fc600000006ff */
[----:B------:R-:W-:Y:S01]  /*2a80*/  VIADD R5, R0, 0x100 ;  /* 0x0000010000057836 */ /* 0x000fe20000000000 */
[----:B------:R-:W1:Y:S02]  /*2a90*/  SYNCS.PHASECHK.TRANS64.TRYWAIT P0, [R0+URZ+0xf0], R4 ;  /* 0x0000f004000075a7 */ /* 0x000e6400080011ff */
[----:B-1----:R-:W-:Y:S05]  /*2aa0*/  @!P0 BRA `(.L_x_48) ;  /* 0x0000007000a08947 */ /* 0x002fea0003800000 */
.L_x_159:
[----:B------:R-:W-:Y:S01]  /*2ab0*/  ULEA UR5, UR6, UR37, 0x3 ;  /* 0x0000002506057291 */ /* 0x000fe2000f8e18ff */
[----:B-1----:R-:W-:Y:S01]  /*2ac0*/  PRMT R0, RZ, 0x654, R5 ;  /* 0x00000654ff007816 */ /* 0x002fe20000000005 */
[----:B------:R-:W-:Y:S01]  /*2ad0*/  @!P2 IMAD.MOV.U32 R4, RZ, RZ, 0x10 ;  /* 0x00000010ff04a424 */ /* 0x000fe200078e00ff */
[----:B------:R-:W-:Y:S01]  /*2ae0*/  SHF.L.U32 R5, R12, 0x1f, RZ ;  /* 0x0000001f0c057819 */ /* 0x000fe200000006ff */
[----:B------:R-:W-:Y:S01]  /*2af0*/  UIADD3 UR4, UPT, UPT, UR5, 0x90, URZ ;  /* 0x0000009005047890 */ /* 0x000fe2000fffe0ff */
[----:B------:R1:W-:Y:S05]  /*2b00*/  SYNCS.ARRIVE.TRANS64.RED.A1T0 RZ, [R0+URZ], RZ ;  /* 0x000000ff00ff79a7 */ /* 0x0003ea00081004ff */
[----:B------:R-:W-:Y:S01]  /*2b10*/  IMAD.U32 R6, RZ, RZ, UR4 ;  /* 0x00000004ff067e24 */ /* 0x000fe2000f8e00ff */
[----:B------:R-:W2:Y:S04]  /*2b20*/  SYNCS.PHASECHK.TRANS64.TRYWAIT P0, [UR5+0xa0], R5 ;  /* 0x0000a005ff0075a7 */ /* 0x000ea80008001105 */
[----:B------:R-:W-:Y:S01]  /*2b30*/  PRMT R6, R10, 0x654, R6 ;  /* 0x000006540a067816 */ /* 0x000fe20000000006 */
[----:B-12---:R-:W-:Y:S06]  /*2b40*/  @!P0 BRA `(.L_x_49) ;  /* 0x00000070008c8947 */ /* 0x006fec0003800000 */
.L_x_161:
[----:B------:R-:W-:Y:S01]  /*2b50*/  ULEA UR4, UR6, UR37, 0x4 ;  /* 0x0000002506047291 */ /* 0x000fe2000f8e20ff */
[----:B------:R-:W-:Y:S01]  /*2b60*/  SEL R2, R6, R2, !P2 ;  /* 0x0000000206027207 */ /* 0x000fe20005000000 */
[----:B------:R-:W-:Y:S01]  /*2b70*/  UIADD3 UR5, UPT, UPT, UR5, 0x90, URZ ;  /* 0x0000009005057890 */ /* 0x000fe2000fffe0ff */
[----:B-1----:R-:W-:Y:S01]  /*2b80*/  LEA R0, R11, UR37, 0x3 ;  /* 0x000000250b007c11 */ /* 0x002fe2000f8e18ff */
[----:B------:R-:W-:Y:S01]  /*2b90*/  UIADD3 UR4, UPT, UPT, UR4, 0x120, URZ ;  /* 0x0000012004047890 */ /* 0x000fe2000fffe0ff */
[----:B------:R1:W-:Y:S01]  /*2ba0*/  @!P2 SYNCS.ARRIVE.TRANS64.RED RZ, [R2+URZ], R4 ;  /* 0x0000000402ffa9a7 */ /* 0x0003e200080004ff */
[----:B------:R-:W-:Y:S01]  /*2bb0*/  UIADD3 UR6, UPT, UPT, UR6, 0x1, URZ ;  /* 0x0000000106067890 */ /* 0x000fe2000fffe0ff */
[----:B------:R-:W-:-:S03]  /*2bc0*/  VIADD R3, R3, 0x1 ;  /* 0x0000000103037836 */ /* 0x000fc60000000000 */
[----:B------:R-:W-:Y:S02]  /*2bd0*/  UISETP.NE.AND UP0, UPT, UR6, 0x2, UPT ;  /* 0x000000020600788c */ /* 0x000fe4000bf05270 */
[----:B------:R-:W-:Y:S01]  /*2be0*/  ISETP.NE.AND P0, PT, R3, 0x2, PT ;  /* 0x000000020300780c */ /* 0x000fe20003f05270 */
[----:B------:R-:W-:Y:S06]  /*2bf0*/  UGETNEXTWORKID.BROADCAST [UR4], [UR5] ;  /* 0x00000000040073ca */ /* 0x000fec0008000100 */
[----:B------:R-:W-:Y:S02]  /*2c00*/  USEL UR4, URZ, 0x1, UP0 ;  /* 0x00000001ff047887 */ /* 0x000fe40008000000 */
[----:B------:R-:W-:-:S04]  /*2c10*/  USEL UR6, UR6, URZ, UP0 ;  /* 0x000000ff06067287 */ /* 0x000fc80008000000 */
[----:B------:R-:W-:Y:S02]  /*2c20*/  LOP3.LUT R12, R12, UR4, RZ, 0x3c, !PT ;  /* 0x000000040c0c7c12 */ /* 0x000fe4000f8e3cff */
[----:B-1----:R-:W-:-:S04]  /*2c30*/  SHF.L.U32 R4, R9, 0x1f, RZ ;  /* 0x0000001f09047819 */ /* 0x002fc800000006ff */
[----:B------:R-:W1:Y:S02]  /*2c40*/  SYNCS.PHASECHK.TRANS64.TRYWAIT P1, [R0+URZ+0x90], R4 ;  /* 0x00009004000075a7 */ /* 0x000e6400080211ff */
[----:B-1----:R-:W-:Y:S05]  /*2c50*/  @!P1 BRA `(.L_x_50) ;  /* 0x0000007000609947 */ /* 0x002fea0003800000 */
.L_x_162:
[----:B-1----:R-:W-:Y:S01]  /*2c60*/  LEA R4, R11, UR37, 0x4 ;  /* 0x000000250b047c11 */ /* 0x002fe2000f8e20ff */
[----:B------:R-:W-:Y:S01]  /*2c70*/  VIADD R0, R0, 0xa0 ;  /* 0x000000a000007836 */ /* 0x000fe20000000000 */
[----:B------:R-:W-:Y:S01]  /*2c80*/  SEL R3, R3, RZ, P0 ;  /* 0x000000ff03037207 */ /* 0x000fe20000000000 */
[----:B------:R-:W-:-:S03]  /*2c90*/  VIADD R11, R11, 0x1 ;  /* 0x000000010b0b7836 */ /* 0x000fc60000000000 */
[----:B------:R-:W1:Y:S01]  /*2ca0*/  LDS.128 R4, [R4+0x120] ;  /* 0x0001200004047984 */ /* 0x000e620000000c00 */
[----:B------:R-:W-:Y:S02]  /*2cb0*/  PRMT R0, RZ, 0x654, R0 ;  /* 0x00000654ff007816 */ /* 0x000fe40000000000 */
[C---:B------:R-:W-:Y:S01]  /*2cc0*/  ISETP.NE.AND P1, PT, R11.reuse, 0x2, PT ;  /* 0x000000020b00780c */ /* 0x040fe20003f25270 */
[----:B------:R-:W-:Y:S01]  /*2cd0*/  @!PT LDS RZ, [RZ] ;  /* 0x00000000fffff984 */ /* 0x000fe20000000800 */
[----:B------:R-:W-:Y:S01]  /*2ce0*/  @!PT LDS RZ, [RZ] ;  /* 0x00000000fffff984 */ /* 0x000fe20000000800 */
[----:B------:R-:W-:Y:S01]  /*2cf0*/  @!PT LDS RZ, [RZ] ;  /* 0x00000000fffff984 */ /* 0x000fe20000000800 */
[----:B------:R-:W-:Y:S01]  /*2d00*/  @!PT LDS RZ, [RZ] ;  /* 0x00000000fffff984 */ /* 0x000fe20000000800 */
[----:B------:R2:W-:Y:S06]  /*2d10*/  MEMBAR.ALL.CTA ;  /* 0x0000000000007992 */ /* 0x0005ec0000008000 */
[----:B--2---:R-:W2:Y:S01]  /*2d20*/  FENCE.VIEW.ASYNC.S ;  /* 0x00000000000073c6 */ /* 0x004ea20000000000 */
[----:B------:R-:W-:Y:S01]  /*2d30*/  SEL R11, R11, RZ, P1 ;  /* 0x000000ff0b0b7207 */ /* 0x000fe20000800000 */
[----:B--2---:R2:W-:Y:S01]  /*2d40*/  SYNCS.ARRIVE.TRANS64.RED.A1T0 RZ, [R0+URZ], RZ ;  /* 0x000000ff00ff79a7 */ /* 0x0045e200081004ff */
[----:B-1----:R-:W-:-:S02]  /*2d50*/  LOP3.LUT P3, RZ, R6, 0x1, RZ, 0xc0, !PT ;  /* 0x0000000106ff7812 */ /* 0x002fc4000786c0ff */
[----:B------:R-:W-:-:S04]  /*2d60*/  SEL R4, RZ, 0x1, P1 ;  /* 0x00000001ff047807 */ /* 0x000fc80000800000 */
[----:B------:R-:W-:Y:S02]  /*2d70*/  LOP3.LUT R9, R9, R4, RZ, 0x3c, !PT ;  /* 0x0000000409097212 */ /* 0x000fe400078e3cff */
[----:B--2---:R-:W-:-:S04]  /*2d80*/  SEL R0, RZ, 0x1, P0 ;  /* 0x00000001ff007807 */ /* 0x004fc80000000000 */
[----:B------:R-:W-:Y:S01]  /*2d90*/  LOP3.LUT R8, R8, R0, RZ, 0x3c, !PT ;  /* 0x0000000008087212 */ /* 0x000fe200078e3cff */
[----:B------:R-:W-:Y:S06]  /*2da0*/  @P3 BRA `(.L_x_51) ;  /* 0xfffffffc002c3947 */ /* 0x000fec000383ffff */
[----:B------:R-:W-:Y:S01]  /*2db0*/  ULEA UR5, UR6, UR37, 0x3 ;  /* 0x0000002506057291 */ /* 0x000fe2000f8e18ff */
[----:B------:R-:W-:-:S08]  /*2dc0*/  SHF.L.U32 R2, R12, 0x1f, RZ ;  /* 0x0000001f0c027819 */ /* 0x000fd000000006ff */
[----:B------:R-:W1:Y:S02]  /*2dd0*/  SYNCS.PHASECHK.TRANS64 P0, [UR5+0xa0], R2 ;  /* 0x0000a002ff0075a7 */ /* 0x000e640008001005 */
[----:B-1----:R-:W-:Y:S05]  /*2de0*/  @P0 BRA `(.L_x_52) ;  /* 0x0000000000080947 */ /* 0x002fea0003800000 */
[----:B------:R-:W1:Y:S02]  /*2df0*/  SYNCS.PHASECHK.TRANS64.TRYWAIT P0, [UR5+0xa0], R2 ;  /* 0x0000a002ff0075a7 */ /* 0x000e640008001105 */
[----:B-1----:R-:W-:Y:S05]  /*2e00*/  @!P0 BRA `(.L_x_53) ;  /* 0x0000007000088947 */ /* 0x002fea0003800000 */
.L_x_52:
[----:B------:R-:W-:-:S04]  /*2e10*/  UIADD3 UR4, UPT, UPT, UR6, 0x1, URZ ;  /* 0x0000000106047890 */ /* 0x000fc8000fffe0ff */
[----:B------:R-:W-:-:S04]  /*2e20*/  UISETP.NE.AND UP0, UPT, UR4, 0x2, UPT ;  /* 0x000000020400788c */ /* 0x000fc8000bf05270 */
[----:B------:R-:W-:Y:S02]  /*2e30*/  USEL UR7, URZ, 0x1, UP0 ;  /* 0x00000001ff077887 */ /* 0x000fe40008000000 */
[----:B------:R-:W-:-:S04]  /*2e40*/  USEL UR4, UR4, URZ, UP0 ;  /* 0x000000ff04047287 */ /* 0x000fc80008000000 */
[----:B------:R-:W-:Y:S01]  /*2e50*/  ULEA UR4, UR4, UR37, 0x3 ;  /* 0x0000002504047291 */ /* 0x000fe2000f8e18ff */
[----:B-1----:R-:W-:-:S04]  /*2e60*/  LOP3.LUT R2, R12, UR7, RZ, 0x3c, !PT ;  /* 0x000000070c027c12 */ /* 0x002fc8000f8e3cff */
[----:B------:R-:W-:-:S04]  /*2e70*/  SHF.L.U32 R0, R2, 0x1f, RZ ;  /* 0x0000001f02007819 */ /* 0x000fc800000006ff */
[----:B------:R-:W1:Y:S02]  /*2e80*/  SYNCS.PHASECHK.TRANS64 P0, [UR4+0xa0], R0 ;  /* 0x0000a000ff0075a7 */ /* 0x000e640008001004 */
[----:B-1----:R-:W-:Y:S05]  /*2e90*/  @P0 EXIT ;  /* 0x000000000000094d */ /* 0x002fea0003800000 */
[----:B------:R-:W-:Y:S02]  /*2ea0*/  SHF.L.U32 R2, R2, 0x1f, RZ ;  /* 0x0000001f02027819 */ /* 0x000fe400000006ff */
[----:B------:R-:W-:-:S07]  /*2eb0*/  MOV R0, UR4 ;  /* 0x0000000400007c02 */ /* 0x000fce0008000f00 */
.L_x_54:
[----:B-1----:R1:W2:Y:S02]  /*2ec0*/  SYNCS.PHASECHK.TRANS64.TRYWAIT P0, [R0+URZ+0xa0], R2 ;  /* 0x0000a002000075a7 */ /* 0x0022a400080011ff */
[----:B--2---:R-:W-:Y:S05]  /*2ed0*/  @!P0 NANOSLEEP.SYNCS 0x989680 ;  /* 0x009896800000895d */ /* 0x004fea0003900000 */
[----:B------:R-:W2:Y:S02]  /*2ee0*/  @!P0 SYNCS.PHASECHK.TRANS64 P0, [R0+URZ+0xa0], R2 ;  /* 0x0000a002000085a7 */ /* 0x000ea400080010ff */
[----:B--2---:R-:W-:Y:S05]  /*2ef0*/  @P0 EXIT ;  /* 0x000000000000094d */ /* 0x004fea0003800000 */
[----:B------:R-:W-:Y:S05]  /*2f00*/  BRA `(.L_x_54) ;  /* 0xfffffffc00ec7947 */ /* 0x000fea000383ffff */
.L_x_47:
[----:B------:R-:W-:Y:S05]  /*2f10*/  BRA.U UP4, `(.L_x_55) ;  /* 0x0000001504487547 */ /* 0x000fea000b800000 */
[----:B------:R-:W-:Y:S01]  /*2f20*/  UMOV UR6, 0x40 ;  /* 0x0000004000067882 */ /* 0x000fe20000000000 */
[----:B------:R-:W-:Y:S01]  /*2f30*/  NOP ;  /* 0x0000000000007918 */ /* 0x000fe20000000000 */
[----:B------:R-:W-:Y:S01]  /*2f40*/  ULEA UR6, UR37, UR6, 0x18 ;  /* 0x0000000625067291 */ /* 0x000fe2000f8ec0ff */
[----:B------:R-:W-:Y:S02]  /*2f50*/  UMOV UR7, 0x400 ;  /* 0x0000040000077882 */ /* 0x000fe40000000000 */
[----:B------:R-:W-:-:S06]  /*2f60*/  ULEA UR37, UR37, UR7, 0x18 ;  /* 0x0000000725257291 */ /* 0x000fcc000f8ec0ff */
[----:B------:R-:W1:Y:S02]  /*2f70*/  LDS.U8 R2, [UR6+0x1c] ;  /* 0x00001c06ff027984 */ /* 0x000e640008000000 */
[----:B-1----:R-:W-:-:S13]  /*2f80*/  ISETP.NE.AND P0, PT, R2, RZ, PT ;  /* 0x000000ff0200720c */ /* 0x002fda0003f05270 */
[----:B------:R-:W-:Y:S05]  /*2f90*/  @P0 BRA `(.L_x_56) ;  /* 0x0000000400080947 */ /* 0x000fea0003800000 */
[----:B------:R-:W-:Y:S02]  /*2fa0*/  UISETP.NE.U32.AND UP0, UPT, UR5, 0x1, UPT ;  /* 0x000000010500788c */ /* 0x000fe4000bf05070 */
[----:B------:R-:W-:-:S07]  /*2fb0*/  UIADD3 UR8, UPT, UPT, UR6, 0x8, URZ ;  /* 0x0000000806087890 */ /* 0x000fce000fffe0ff */
[----:B------:R-:W-:Y:S05]  /*2fc0*/  BRA.U !UP0, `(.L_x_57) ;  /* 0x00000001089c7547 */ /* 0x000fea000b800000 */
[----:B------:R-:W-:Y:S01]  /*2fd0*/  ELECT P0, URZ, PT ;  /* 0x0000000000ff782f */ /* 0x000fe20003800000 */
[----:B------:R-:W-:-:S12]  /*2fe0*/  BSSY B0, `(.L_x_57) ;  /* 0x0000025000007945 */ /* 0x000fd80003800000 */
[----:B------:R-:W-:Y:S05]  /*2ff0*/  @!P0 BRA `(.L_x_58) ;  /* 0x00000000008c8947 */ /* 0x000fea0003800000 */
[----:B------:R-:W-:-:S05]  /*3000*/  UMOV UR7, 0x10 ;  /* 0x0000001000077882 */ /* 0x000fca0000000000 */
[----:B------:R-:W-:Y:S04]  /*3010*/  DEPBAR.LE SB1, 0x36 ;  /* 0x00009d800000791a */ /* 0x000fe80000000000 */
[----:B------:R-:W1:Y:S02]  /*3020*/  UTCATOMSWS.2CTA.FIND_AND_SET.ALIGN UP1, UR7, UR7 ;  /* 0x00000007000775e3 */ /* 0x000e640008220800 */
[----:B-1----:R-:W-:Y:S01]  /*3030*/  MOV R10, UR7 ;  /* 0x00000007000a7c02 */ /* 0x002fe20008000f00 */
[----:B------:R-:W-:Y:S06]  /*3040*/  BRA.U UP1, `(.L_x_59) ;  /* 0x0000000101187547 */ /* 0x000fec000b800000 */
.L_x_60:
[----:B------:R-:W-:Y:S05]  /*3050*/  NANOSLEEP 0x64 ;  /* 0x000000640000795d */ /* 0x000fea0003800000 */
[----:B------:R-:W-:-:S05]  /*3060*/  UMOV UR7, 0x10 ;  /* 0x0000001000077882 */ /* 0x000fca0000000000 */
[----:B------:R-:W-:Y:S04]  /*3070*/  DEPBAR.LE SB1, 0x36 ;  /* 0x00009d800000791a */ /* 0x000fe80000000000 */
[----:B------:R-:W1:Y:S02]  /*3080*/  UTCATOMSWS.2CTA.FIND_AND_SET.ALIGN UP1, UR7, UR7 ;  /* 0x00000007000775e3 */ /* 0x000e640008220800 */
[----:B-1----:R-:W-:Y:S01]  /*3090*/  MOV R10, UR7 ;  /* 0x00000007000a7c02 */ /* 0x002fe20008000f00 */
[----:B------:R-:W-:Y:S05]  /*30a0*/  BRA.U !UP1, `(.L_x_60) ;  /* 0xfffffffd09e87547 */ /* 0x000fea000b83ffff */
.L_x_59:
[----:B------:R-:W1:Y:S01]  /*30b0*/  LDS R5, [UR6+0x10] ;  /* 0x00001006ff057984 */ /* 0x000e620008000800 */
[----:B------:R-:W-:Y:S01]  /*30c0*/  IMAD.U32 R3, RZ, RZ, UR37 ;  /* 0x00000025ff037e24 */ /* 0x000fe2000f8e00ff */
[----:B------:R-:W-:-:S03]  /*30d0*/  MOV R2, UR4 ;  /* 0x0000000400027c02 */ /* 0x000fc60008000f00 */
[----:B------:R-:W-:Y:S01]  /*30e0*/  VIADD R3, R3, 0x140 ;  /* 0x0000014003037836 */ /* 0x000fe20000000000 */
[----:B-1----:R-:W-:-:S04]  /*30f0*/  SHF.L.U32 R5, R5, 0x1f, RZ ;  /* 0x0000001f05057819 */ /* 0x002fc800000006ff */
[----:B------:R-:W1:Y:S02]  /*3100*/  SYNCS.PHASECHK.TRANS64.TRYWAIT P0, [UR6+0x8], R5 ;  /* 0x00000805ff0075a7 */ /* 0x000e640008001106 */
[----:B-1----:R-:W-:Y:S05]  /*3110*/  @P0 BRA `(.L_x_61) ;  /* 0x0000000000080947 */ /* 0x002fea0003800000 */
[----:B------:R-:W1:Y:S02]  /*3120*/  SYNCS.PHASECHK.TRANS64.TRYWAIT P0, [UR6+0x8], R5 ;  /* 0x00000805ff0075a7 */ /* 0x000e640008001106 */
[----:B-1----:R-:W-:Y:S05]  /*3130*/  @!P0 BRA `(.L_x_62) ;  /* 0x0000006c00548947 */ /* 0x002fea0003800000 */
.L_x_61:
[----:B-1----:R-:W-:Y:S01]  /*3140*/  HFMA2 R4, -RZ, RZ, 0, 5.9604644775390625e-08 ;  /* 0x00000001ff047431 */ /* 0x002fe200000001ff */
[----:B------:R-:W-:Y:S01]  /*3150*/  UPRMT UR7, UR4, 0x654, UR8 ;  /* 0x0000065404077896 */ /* 0x000fe20008000008 */
[----:B------:R-:W-:Y:S01]  /*3160*/  IMAD.MOV.U32 R7, RZ, RZ, 0xffff ;  /* 0x0000ffffff077424 */ /* 0x000fe200078e00ff */
[----:B------:R-:W-:Y:S01]  /*3170*/  PRMT R2, R2, 0x654, R3 ;  /* 0x0000065402027816 */ /* 0x000fe20000000003 */
[----:B------:R-:W-:Y:S02]  /*3180*/  IMAD.MOV.U32 R5, RZ, RZ, 0x4 ;  /* 0x00000004ff057424 */ /* 0x000fe400078e00ff */
[----:B------:R-:W-:Y:S01]  /*3190*/  IMAD.SHL.U32 R9, R10, 0x20, RZ ;  /* 0x000000200a097824 */ /* 0x000fe200078e00ff */
[----:B------:R-:W-:Y:S02]  /*31a0*/  MOV R3, UR7 ;  /* 0x0000000700037c02 */ /* 0x000fe40008000f00 */
[-C--:B------:R-:W-:Y:S01]  /*31b0*/  SHF.L.U32 R7, R7, R10.reuse, RZ ;  /* 0x0000000a07077219 */ /* 0x080fe200000006ff */
[----:B------:R1:W-:Y:S01]  /*31c0*/  SYNCS.ARRIVE.TRANS64.RED RZ, [UR7], R5 ;  /* 0x00000005ffff79a7 */ /* 0x0003e20008000407 */
[----:B------:R-:W-:Y:S01]  /*31d0*/  SHF.L.U32 R6, R4, R10, RZ ;  /* 0x0000000a04067219 */ /* 0x000fe200000006ff */
[----:B------:R1:W-:Y:S04]  /*31e0*/  STS [UR37+0x140], R9 ;  /* 0x00014009ff007988 */ /* 0x0003e80008000825 */
[----:B------:R1:W-:Y:S04]  /*31f0*/  STAS [R2.64], R10 ;  /* 0x0000000a02007dbd */ /* 0x0003e8000c0008ff */
[----:B------:R1:W-:Y:S04]  /*3200*/  ATOMS.OR RZ, [UR6+0x14], R7 ;  /* 0x00001407ffff798c */ /* 0x0003e8000b000006 */
[----:B------:R1:W-:Y:S04]  /*3210*/  ATOMS.OR RZ, [UR6+0x18], R6 ;  /* 0x00001806ffff798c */ /* 0x0003e8000b000006 */
[----:B------:R1:W-:Y:S02]  /*3220*/  ATOMS.XOR RZ, [UR6+0x10], R4 ;  /* 0x00001004ffff798c */ /* 0x0003e4000b800006 */
.L_x_58:
[----:B------:R-:W-:Y:S05]  /*3230*/  BSYNC B0 ;  /* 0x0000000000007941 */ /* 0x000fea0003800000 */
.L_x_57:
[----:B------:R-:W-:Y:S05]  /*3240*/  BRA.U UP0, `(.L_x_63) ;  /* 0x00000001006c7547 */ /* 0x000fea000b800000 */
[----:B------:R-:W-:-:S03]  /*3250*/  UMOV UR7, 0xffffffff ;  /* 0xffffffff00077882 */ /* 0x000fc60000000000 */
[----:B------:R-:W-:Y:S05]  /*3260*/  BRA.DIV UR7, `(.L_x_64) ;  /* 0x0000006e07207947 */ /* 0x000fea000b800000 */
[----:B------:R-:W-:-:S13]  /*3270*/  ELECT P6, URZ, PT ;  /* 0x0000000000ff782f */ /* 0x000fda00038c0000 */
.L_x_166:
[----:B------:R-:W-:Y:S05]  /*3280*/  @!P6 BRA `(.L_x_63) ;  /* 0x00000000005ce947 */ /* 0x000fea0003800000 */
[----:B-1----:R-:W1:Y:S02]  /*3290*/  LDS R3, [UR6+0x10] ;  /* 0x00001006ff037984 */ /* 0x002e640008000800 */
[----:B-1----:R-:W-:-:S04]  /*32a0*/  SHF.L.U32 R3, R3, 0x1f, RZ ;  /* 0x0000001f03037819 */ /* 0x002fc800000006ff */
[----:B------:R-:W1:Y:S02]  /*32b0*/  SYNCS.PHASECHK.TRANS64.TRYWAIT P0, [UR6+0x8], R3 ;  /* 0x00000803ff0075a7 */ /* 0x000e640008001106 */
[----:B-1----:R-:W-:Y:S05]  /*32c0*/  @P0 BRA `(.L_x_65) ;  /* 0x0000000000080947 */ /* 0x002fea0003800000 */
[----:B------:R-:W1:Y:S02]  /*32d0*/  SYNCS.PHASECHK.TRANS64.TRYWAIT P0, [UR6+0x8], R3 ;  /* 0x00000803ff0075a7 */ /* 0x000e640008001106 */
[----:B-1----:R-:W-:Y:S05]  /*32e0*/  @!P0 BRA `(.L_x_66) ;  /* 0x0000006c00208947 */ /* 0x002fea0003800000 */
.L_x_65:
[----:B------:R-:W2:Y:S01]  /*32f0*/  LDS R5, [UR37+0x140] ;  /* 0x00014025ff057984 */ /* 0x000ea20008000800 */
[----:B-1----:R-:W-:Y:S02]  /*3300*/  HFMA2 R2, -RZ, RZ, 0, 5.9604644775390625e-08 ;  /* 0x00000001ff027431 */ /* 0x002fe400000001ff */
[----:B------:R-:W-:Y:S01]  /*3310*/  IMAD.MOV.U32 R3, RZ, RZ, 0xffff ;  /* 0x0000ffffff037424 */ /* 0x000fe200078e00ff */
[----:B------:R-:W-:Y:S01]  /*3320*/  UPRMT UR7, UR4, 0x654, UR8 ;  /* 0x0000065404077896 */ /* 0x000fe20008000008 */
[----:B--2---:R-:W-:-:S03]  /*3330*/  IMAD.SHL.U32 R4, R5, 0x20, RZ ;  /* 0x0000002005047824 */ /* 0x004fc600078e00ff */
[-C--:B------:R-:W-:Y:S02]  /*3340*/  SHF.L.U32 R3, R3, R5.reuse, RZ ;  /* 0x0000000503037219 */ /* 0x080fe400000006ff */
[----:B------:R-:W-:Y:S01]  /*3350*/  SHF.L.U32 R5, R2, R5, RZ ;  /* 0x0000000502057219 */ /* 0x000fe200000006ff */
[----:B------:R2:W-:Y:S04]  /*3360*/  STS [UR37+0x140], R4 ;  /* 0x00014004ff007988 */ /* 0x0005e80008000825 */
[----:B------:R2:W-:Y:S04]  /*3370*/  ATOMS.OR RZ, [UR6+0x14], R3 ;  /* 0x00001403ffff798c */ /* 0x0005e8000b000006 */
[----:B------:R2:W-:Y:S01]  /*3380*/  ATOMS.OR RZ, [UR6+0x18], R5 ;  /* 0x00001805ffff798c */ /* 0x0005e2000b000006 */
[----:B------:R-:W-:Y:S03]  /*3390*/  SYNCS.ARRIVE.TRANS64.RED.A1T0 RZ, [UR7], RZ ;  /* 0x000000ffffff79a7 */ /* 0x000fe60008100407 */
[----:B------:R2:W-:Y:S01]  /*33a0*/  ATOMS.XOR RZ, [UR6+0x10], R2 ;  /* 0x00001002ffff798c */ /* 0x0005e2000b800006 */
[----:B------:R-:W-:Y:S05]  /*33b0*/  BRA `(.L_x_63) ;  /* 0x0000000000107947 */ /* 0x000fea0003800000 */
.L_x_56:
[----:B------:R-:W-:-:S05]  /*33c0*/  MOV R2, 0xffffffff ;  /* 0xffffffff00027802 */ /* 0x000fca0000000f00 */
[----:B------:R1:W-:Y:S02]  /*33d0*/  STS [UR37+0x140], R2 ;  /* 0x00014002ff007988 */ /* 0x0003e40008000825 */
[----:B-1----:R-:W-:Y:S02]  /*33e0*/  MOV R2, 0x3400 ;  /* 0x0000340000027802 */ /* 0x002fe40000000f00 */
[----:B-----5:R-:W-:Y:S05]  /*33f0*/  CALL.REL.NOINC `($__internal_1_$__cuda_sm10x_tcgen05_guardrail_trap_phase_invalid_during_alloc) ;  /* 0x0000007000f47944 */ /* 0x020fea0003c00000 */
.L_x_63:
[----:B------:R-:W-:Y:S05]  /*3400*/  WARPSYNC.ALL ;  /* 0x0000000000007948 */ /* 0x000fea0003800000 */
[----:B------:R-:W3:Y:S01]  /*3410*/  S2UR UR7, SR_CgaCtaId ;  /* 0x00000000000779c3 */ /* 0x000ee20000008800 */
[----:B------:R-:W-:Y:S01]  /*3420*/  UMOV UR6, 0x400 ;  /* 0x0000040000067882 */ /* 0x000fe20000000000 */
[----:B------:R-:W-:-:S06]  /*3430*/  NOP ;  /* 0x0000000000007918 */ /* 0x000fcc0000000000 */
[----:B------:R-:W-:Y:S06]  /*3440*/  BAR.ARV 0x6, 0xa0 ;  /* 0x0182800000007b1d */ /* 0x000fec0000002000 */
[----:B------:R-:W4:Y:S01]  /*3450*/  LDCU UR8, c[0x0][0x38c] ;  /* 0x00007180ff0877ac */ /* 0x000f220008000800 */
[----:B------:R-:W-:Y:S01]  /*3460*/  LOP3.LUT R0, R0, 0xffff, RZ, 0xc0, !PT ;  /* 0x0000ffff00007812 */ /* 0x000fe200078ec0ff */
[----:B-1----:R-:W-:Y:S01]  /*3470*/  IMAD.MOV.U32 R9, RZ, RZ, 0x1 ;  /* 0x00000001ff097424 */ /* 0x002fe200078e00ff */
[----:B------:R-:W-:Y:S01]  /*3480*/  LOP3.LUT R8, R8, 0xffff, RZ, 0xc0, !PT ;  /* 0x0000ffff08087812 */ /* 0x000fe200078ec0ff */
[----:B------:R-:W-:Y:S01]  /*3490*/  UMOV UR19, URZ ;  /* 0x000000ff00137c82 */ /* 0x000fe20008000000 */
[----:B------:R-:W-:Y:S01]  /*34a0*/  R2UR UR10, R0 ;  /* 0x00000000000a72ca */ /* 0x000fe200000e0000 */
[----:B------:R-:W-:Y:S01]  /*34b0*/  UMOV UR18, URZ ;  /* 0x000000ff00127c82 */ /* 0x000fe20008000000 */
[----:B------:R-:W-:Y:S01]  /*34c0*/  R2UR UR11, R8 ;  /* 0x00000000080b72ca */ /* 0x000fe200000e0000 */
[----:B------:R-:W-:Y:S01]  /*34d0*/  IMAD.MOV.U32 R8, RZ, RZ, RZ ;  /* 0x000000ffff087224 */ /* 0x000fe200078e00ff */
[----:B------:R-:W-:Y:S01]  /*34e0*/  UMOV UR17, URZ ;  /* 0x000000ff00117c82 */ /* 0x000fe20008000000 */
[----:B---3--:R-:W-:-:S02]  /*34f0*/  ULEA UR7, UR7, UR6, 0x18 ;  /* 0x0000000607077291 */ /* 0x008fc4000f8ec0ff */
[----:B------:R-:W-:Y:S02]  /*3500*/  UISETP.NE.AND UP2, UPT, UR5, URZ, UPT ;  /* 0x000000ff0500728c */ /* 0x000fe4000bf45270 */
[----:B------:R-:W-:Y:S02]  /*3510*/  UIADD3 UR12, UPT, UPT, UR7, 0x8400, URZ ;  /* 0x00008400070c7890 */ /* 0x000fe4000fffe0ff */
[----:B------:R-:W-:Y:S02]  /*3520*/  UIADD3 UR13, UPT, UPT, UR7, 0x18400, URZ ;  /* 0x00018400070d7890 */ /* 0x000fe4000fffe0ff */
[----:B----4-:R-:W-:Y:S01]  /*3530*/  UIADD3 UR8, UPT, UPT, UR8, 0x7f, URZ ;  /* 0x0000007f08087890 */ /* 0x010fe2000fffe0ff */
[----:B--2---:R-:W1:Y:S01]  /*3540*/  LDS R2, [UR7+0x140] ;  /* 0x00014007ff027984 */ /* 0x004e620008000800 */
[----:B------:R-:W-:Y:S02]  /*3550*/  USHF.R.U32.HI UR12, URZ, 0x4, UR12 ;  /* 0x00000004ff0c7899 */ /* 0x000fe4000801160c */
[----:B------:R-:W-:-:S02]  /*3560*/  USHF.R.S32.HI UR6, URZ, 0x1f, UR8 ;  /* 0x0000001fff067899 */ /* 0x000fc40008011408 */
[----:B------:R-:W-:Y:S02]  /*3570*/  USHF.R.U32.HI UR13, URZ, 0x4, UR13 ;  /* 0x00000004ff0d7899 */ /* 0x000fe4000801160d */
[----:B------:R-:W-:Y:S02]  /*3580*/  ULEA.HI UR6, UR6, UR8, URZ, 0x7 ;  /* 0x0000000806067291 */ /* 0x000fe4000f8f38ff */
[----:B------:R-:W-:Y:S02]  /*3590*/  ULOP3.LUT UR12, UR12, 0x3fff, URZ, 0xc0, !UPT ;  /* 0x00003fff0c0c7892 */ /* 0x000fe4000f8ec0ff */
[----:B------:R-:W-:Y:S02]  /*35a0*/  USHF.R.S32.HI UR6, URZ, 0x7, UR6 ;  /* 0x00000007ff067899 */ /* 0x000fe40008011406 */
[----:B------:R-:W-:Y:S02]  /*35b0*/  ULOP3.LUT UR13, UR13, 0x3fff, URZ, 0xc0, !UPT ;  /* 0x00003fff0d0d7892 */ /* 0x000fe4000f8ec0ff */
[----:B------:R-:W-:Y:S01]  /*35c0*/  UISETP.LT.AND UP0, UPT, UR6, 0x1, UPT ;  /* 0x000000010600788c */ /* 0x000fe2000bf01270 */
[----:B------:R-:W-:Y:S01]  /*35d0*/  UMOV UR36, 0x0 ;  /* 0x0000000000247882 */ /* 0x000fe20000000000 */
        /* <DEDUP_REMOVED lines=9> */
[----:B------:R-:W-:-:S02]  /*3670*/  ULOP3.LUT UR12, UR12, 0x10000, URZ, 0xfc, !UPT ;  /* 0x000100000c0c7892 */ /* 0x000fc4000f8efcff */
[----:B------:R-:W-:Y:S02]  /*3680*/  ULOP3.LUT UR13, UR13, 0x10000, URZ, 0xfc, !UPT ;  /* 0x000100000d0d7892 */ /* 0x000fe4000f8efcff */
[----:B------:R-:W-:Y:S01]  /*3690*/  USEL UR20, UR6, 0x1, !UP0 ;  /* 0x0000000106147887 */ /* 0x000fe2000c000000 */
[----:B------:R-:W-:Y:S01]  /*36a0*/  UMOV UR26, 0x0 ;  /* 0x00000000001a7882 */ /* 0x000fe20000000000 */
[----:B------:R-:W-:Y:S01]  /*36b0*/  UMOV UR27, 0x8400490 ;  /* 0x08400490001b7882 */ /* 0x000fe20000000000 */
[----:B------:R-:W-:Y:S01]  /*36c0*/  UMOV UR24, 0x0 ;  /* 0x0000000000187882 */ /* 0x000fe20000000000 */
[----:B------:R-:W-:Y:S01]  /*36d0*/  UMOV UR25, 0x8400490 ;  /* 0x0840049000197882 */ /* 0x000fe20000000000 */
[----:B------:R-:W-:Y:S01]  /*36e0*/  UMOV UR22, 0x0 ;  /* 0x0000000000167882 */ /* 0x000fe20000000000 */
[----:B------:R-:W-:Y:S01]  /*36f0*/  UMOV UR23, 0x8400490 ;  /* 0x0840049000177882 */ /* 0x000fe20000000000 */
[----:B-1----:R-:W-:Y:S02]  /*3700*/  R2UR UR21, R2 ;  /* 0x00000000021572ca */ /* 0x002fe400000e0000 */
[----:B------:R-:W-:-:S13]  /*3710*/  CS2R R2, SRZ ;  /* 0x0000000000027805 */ /* 0x000fda000001ff00 */
.L_x_74:
[C---:B------:R-:W-:Y:S02]  /*3720*/  LEA R0, R8.reuse, UR7, 0x3 ;  /* 0x0000000708007c11 */ /* 0x040fe4000f8e18ff */
[----:B------:R-:W-:Y:S02]  /*3730*/  SHF.L.U32 R4, R3, 0x1f, RZ ;  /* 0x0000001f03047819 */ /* 0x000fe400000006ff */
[----:B------:R-:W-:Y:S02]  /*3740*/  LEA R5, R8, UR7, 0x4 ;  /* 0x0000000708057c11 */ /* 0x000fe4000f8e20ff */
[----:B------:R-:W1:Y:S02]  /*3750*/  SYNCS.PHASECHK.TRANS64.TRYWAIT P0, [R0+URZ+0x90], R4 ;  /* 0x00009004000075a7 */ /* 0x000e6400080011ff */
[----:B-1-3--:R-:W-:Y:S05]  /*3760*/  @!P0 BRA `(.L_x_67) ;  /* 0x0000006800188947 */ /* 0x00afea0003800000 */
.L_x_167:
[----:B-1----:R-:W1:Y:S01]  /*3770*/  LDS.128 R4, [R5+0x120] ;  /* 0x0001200005047984 */ /* 0x002e620000000c00 */
[----:B------:R-:W-:Y:S02]  /*3780*/  VIADD R0, R0, 0xa0 ;  /* 0x000000a000007836 */ /* 0x000fe40000000000 */
[----:B------:R-:W-:Y:S01]  /*3790*/  VIADD R8, R8, 0x1 ;  /* 0x0000000108087836 */ /* 0x000fe20000000000 */
[----:B------:R-:W-:Y:S01]  /*37a0*/  @!PT LDS RZ, [RZ] ;  /* 0x00000000fffff984 */ /* 0x000fe20000000800 */
[----:B------:R-:W-:Y:S01]  /*37b0*/  @!PT LDS RZ, [RZ] ;  /* 0x00000000fffff984 */ /* 0x000fe20000000800 */
[----:B------:R-:W-:Y:S01]  /*37c0*/  @!PT LDS RZ, [RZ] ;  /* 0x00000000fffff984 */ /* 0x000fe20000000800 */
[----:B------:R-:W-:Y:S01]  /*37d0*/  @!PT LDS RZ, [RZ] ;  /* 0x00000000fffff984 */ /* 0x000fe20000000800 */
[----:B------:R2:W-:Y:S06]  /*37e0*/  MEMBAR.ALL.CTA ;  /* 0x0000000000007992 */ /* 0x0005ec0000008000 */
[----:B--2---:R-:W2:Y:S01]  /*37f0*/  FENCE.VIEW.ASYNC.S ;  /* 0x00000000000073c6 */ /* 0x004ea20000000000 */
[----:B------:R-:W-:-:S04]  /*3800*/  PRMT R0, RZ, 0x654, R0 ;  /* 0x00000654ff007816 */ /* 0x000fc80000000000 */
[----:B--2---:R2:W-:Y:S01]  /*3810*/  SYNCS.ARRIVE.TRANS64.RED.A1T0 RZ, [R0+URZ], RZ ;  /* 0x000000ff00ff79a7 */ /* 0x0045e200081004ff */
[----:B-1----:R-:W-:Y:S01]  /*3820*/  LOP3.LUT P1, RZ, R6, 0x1, RZ, 0xc0, !PT ;  /* 0x0000000106ff7812 */ /* 0x002fe2000782c0ff */
[----:B--2---:R-:W-:-:S12]  /*3830*/  BRA.U UP2, `(.L_x_68) ;  /* 0x0000000502587547 */ /* 0x004fd8000b800000 */
[----:B------:R-:W1:Y:S01]  /*3840*/  LDCU UR8, c[0x0][0x38c] ;  /* 0x00007180ff0877ac */ /* 0x000e620008000800 */
[----:B------:R-:W-:Y:S02]  /*3850*/  PLOP3.LUT P2, PT, PT, PT, PT, 0x80, 0x8 ;  /* 0x000000000008781c */ /* 0x000fe40003f4f070 */
[----:B------:R-:W-:Y:S01]  /*3860*/  SHF.L.U32 R4, R9, 0x1f, RZ ;  /* 0x0000001f09047819 */ /* 0x000fe200000006ff */
[----:B-1----:R-:W-:Y:S02]  /*3870*/  UISETP.GE.AND UP0, UPT, UR8, 0x1, UPT ;  /* 0x000000010800788c */ /* 0x002fe4000bf06270 */
[----:B------:R-:W-:-:S04]  /*3880*/  ULEA UR8, UR19, UR7, 0x3 ;  /* 0x0000000713087291 */ /* 0x000fc8000f8e18ff */
[----:B------:R-:W-:-:S05]  /*3890*/  PLOP3.LUT P0, PT, PT, PT, UP0, 0x80, 0x8 ;  /* 0x000000000008781c */ /* 0x000fca0003f0f008 */
[----:B------:R-:W-:-:S08]  /*38a0*/  @UP0 ULEA UR9, UR18, UR7, 0x3 ;  /* 0x0000000712090291 */ /* 0x000fd0000f8e18ff */
[----:B------:R-:W-:-:S04]  /*38b0*/  @P0 SHF.L.U32 R0, R2, 0x1f, RZ ;  /* 0x0000001f02000819 */ /* 0x000fc800000006ff */
[----:B------:R1:W2:Y:S01]  /*38c0*/  @P0 SYNCS.PHASECHK.TRANS64.TRYWAIT P2, [UR9], R0 ;  /* 0x00000000ff0005a7 */ /* 0x0002a20008041109 */
[----:B------:R-:W-:Y:S01]  /*38d0*/  ULEA UR9, UR19, UR21, 0x7 ;  /* 0x0000001513097291 */ /* 0x000fe2000f8e38ff */
[----:B------:R-:W3:Y:S02]  /*38e0*/  SYNCS.PHASECHK.TRANS64.TRYWAIT P0, [UR8+0xd0], R4 ;  /* 0x0000d004ff0075a7 */ /* 0x000ee40008001108 */
[----:B-123--:R-:W-:Y:S09]  /*38f0*/  @!P0 BRA `(.L_x_69) ;  /* 0x0000006400c88947 */ /* 0x00eff20003800000 */
.L_x_169:
[----:B------:R-:W-:Y:S01]  /*3900*/  UMOV UR16, UR17 ;  /* 0x0000001100107c82 */ /* 0x000fe20008000000 */
[----:B------:R-:W-:Y:S05]  /*3910*/  BRA.U !UP0, `(.L_x_70) ;  /* 0x0000000508107547 */ /* 0x000fea000b800000 */
[----:B------:R-:W-:Y:S02]  /*3920*/  UIADD3 UR16, UPT, UPT, UR20, UR17, URZ ;  /* 0x0000001114107290 */ /* 0x000fe4000fffe0ff */
[----:B------:R-:W-:Y:S01]  /*3930*/  UPLOP3.LUT UP3, UPT, UPT, UPT, UPT, 0x40, 0x4 ;  /* 0x000000000004789c */ /* 0x000fe20003f6e870 */
[----:B------:R-:W-:Y:S01]  /*3940*/  UMOV UR15, UR6 ;  /* 0x00000006000f7c82 */ /* 0x000fe20008000000 */
[----:B------:R-:W-:-:S09]  /*3950*/  UMOV UR58, UR18 ;  /* 0x00000012003a7c82 */ /* 0x000fd20008000000 */
.L_x_73:
[----:B--2---:R-:W-:Y:S01]  /*3960*/  ULEA UR14, UR58, UR7, 0x3 ;  /* 0x000000073a0e7291 */ /* 0x004fe2000f8e18ff */
[----:B---3--:R-:W-:Y:S11]  /*3970*/  @P2 BRA `(.L_x_71) ;  /* 0x00000000000c2947 */ /* 0x008ff60003800000 */
[----:B-1----:R-:W-:Y:S04]  /*3980*/  SHF.L.U32 R4, R2, 0x1f, RZ ;  /* 0x0000001f02047819 */ /* 0x002fe800000006ff */
[----:B------:R-:W1:Y:S02]  /*3990*/  SYNCS.PHASECHK.TRANS64.TRYWAIT P0, [UR14], R4 ;  /* 0x00000004ff0075a7 */ /* 0x000e64000800110e */
[----:B-1----:R-:W-:Y:S05]  /*39a0*/  @!P0 BRA `(.L_x_72) ;  /* 0x0000006400b48947 */ /* 0x002fea0003800000 */
.L_x_71:
[----:B------:R-:W-:Y:S01]  /*39b0*/  UISETP.NE.AND UP0, UPT, UR15, 0x1, UPT ;  /* 0x000000010f00788c */ /* 0x000fe2000bf05270 */
[----:B------:R-:W-:Y:S01]  /*39c0*/  PLOP3.LUT P2, PT, PT, PT, PT, 0x80, 0x8 ;  /* 0x000000000008781c */ /* 0x000fe20003f4f070 */
[----:B------:R-:W-:Y:S02]  /*39d0*/  UIADD3 UR18, UPT, UPT, UR58, 0x1, URZ ;  /* 0x000000013a127890 */ /* 0x000fe4000fffe0ff */
[----:B------:R-:W-:Y:S02]  /*39e0*/  ULEA UR68, UR58, UR13, 0xb ;  /* 0x0000000d3a447291 */ /* 0x000fe4000f8e58ff */
[----:B------:R-:W-:Y:S01]  /*39f0*/  UISETP.NE.AND UP1, UPT, UR18, 0x4, UPT ;  /* 0x000000041200788c */ /* 0x000fe2000bf25270 */
[----:B------:R-:W-:Y:S01]  /*3a00*/  PLOP3.LUT P0, PT, PT, PT, UP0, 0x80, 0x8 ;  /* 0x000000000008781c */ /* 0x000fe20003f0f008 */
[----:B------:R-:W-:Y:S02]  /*3a10*/  ULEA UR66, UR58, UR12, 0xa ;  /* 0x0000000c3a427291 */ /* 0x000fe4000f8e50ff */
[----:B------:R-:W-:Y:S02]  /*3a20*/  USEL UR39, URZ, 0x1, UP1 ;  /* 0x00000001ff277887 */ /* 0x000fe40008800000 */
[----:B------:R-:W-:Y:S02]  /*3a30*/  USEL UR18, UR18, URZ, UP1 ;  /* 0x000000ff12127287 */ /* 0x000fe40008800000 */
[----:B------:R-:W-:Y:S02]  /*3a40*/  UIADD3 UR64, UPT, UPT, UR68, 0x2, URZ ;  /* 0x0000000244407890 */ /* 0x000fe4000fffe0ff */
[----:B------:R-:W-:Y:S01]  /*3a50*/  @UP0 ULEA UR38, UR18, UR7, 0x3 ;  /* 0x0000000712260291 */ /* 0x000fe2000f8e18ff */
[----:B------:R-:W-:Y:S01]  /*3a60*/  LOP3.LUT R2, R2, UR39, RZ, 0x3c, !PT ;  /* 0x0000002702027c12 */ /* 0x000fe2000f8e3cff */
[----:B------:R-:W-:Y:S02]  /*3a70*/  UIADD3 UR62, UPT, UPT, UR66, 0x2, URZ ;  /* 0x00000002423e7890 */ /* 0x000fe4000fffe0ff */
[----:B------:R-:W-:Y:S01]  /*3a80*/  UIADD3 UR60, UPT, UPT, UR68, 0x4, URZ ;  /* 0x00000004443c7890 */ /* 0x000fe2000fffe0ff */
[----:B-1----:R-:W-:Y:S01]  /*3a90*/  @P0 SHF.L.U32 R0, R2, 0x1f, RZ ;  /* 0x0000001f02000819 */ /* 0x002fe200000006ff */
[----:B------:R-:W-:Y:S02]  /*3aa0*/  UIADD3 UR58, UPT, UPT, UR66, 0x4, URZ ;  /* 0x00000004423a7890 */ /* 0x000fe4000fffe0ff */
[----:B------:R-:W-:Y:S01]  /*3ab0*/  UIADD3 UR56, UPT, UPT, UR68, 0x6, URZ ;  /* 0x0000000644387890 */ /* 0x000fe2000fffe0ff */
[----:B------:R2:W3:Y:S01]  /*3ac0*/  @P0 SYNCS.PHASECHK.TRANS64.TRYWAIT P2, [UR38], R0 ;  /* 0x00000000ff0005a7 */ /* 0x0004e20008041126 */
[----:B------:R-:W-:Y:S02]  /*3ad0*/  UIADD3 UR54, UPT, UPT, UR66, 0x6, URZ ;  /* 0x0000000642367890 */ /* 0x000fe4000fffe0ff */
        /* <DEDUP_REMOVED lines=10> */
[----:B------:R-:W-:Y:S02]  /*3b80*/  UIADD3 UR15, UPT, UPT, UR15, -0x1, URZ ;  /* 0xffffffff0f0f7890 */ /* 0x000fe4000fffe0ff */
[----:B------:R-:W-:Y:S01]  /*3b90*/  UISETP.NE.AND UP0, UPT, UR17, UR16, UPT ;  /* 0x000000101100728c */ /* 0x000fe2000bf05270 */
[----:B------:R-:W-:Y:S01]  /*3ba0*/  UMOV UR69, 0x40004040 ;  /* 0x4000404000457882 */ /* 0x000fe20000000000 */
[----:B------:R-:W-:Y:S01]  /*3bb0*/  UMOV UR67, 0x40004040 ;  /* 0x4000404000437882 */ /* 0x000fe20000000000 */
[----:B------:R-:W-:Y:S01]  /*3bc0*/  UMOV UR65, 0x40004040 ;  /* 0x4000404000417882 */ /* 0x000fe20000000000 */
[----:B------:R-:W-:Y:S01]  /*3bd0*/  UTCHMMA.2CTA gdesc[UR66], gdesc[UR68], tmem[UR9], tmem[UR36], idesc[UR37], UP3 ;  /* 0x00ff2444420075ea */ /* 0x000fe20009a00009 */
[----:B------:R-:W-:Y:S01]  /*3be0*/  UPLOP3.LUT UP3, UPT, UPT, UPT, UPT, 0x80, 0x8 ;  /* 0x000000000008789c */ /* 0x000fe20003f6f070 */
[----:B------:R-:W-:Y:S01]  /*3bf0*/  UMOV UR63, 0x40004040 ;  /* 0x40004040003f7882 */ /* 0x000fe20000000000 */
[----:B------:R-:W-:Y:S01]  /*3c00*/  UMOV UR61, 0x40004040 ;  /* 0x40004040003d7882 */ /* 0x000fe20000000000 */
[----:B------:R-:W-:Y:S01]  /*3c10*/  UTCHMMA.2CTA gdesc[UR62], gdesc[UR64], tmem[UR9], tmem[UR34], idesc[UR35], UPT ;  /* 0x00ff22403e0075ea */ /* 0x000fe2000ba00009 */
[----:B------:R-:W-:Y:S01]  /*3c20*/  UMOV UR59, 0x40004040 ;  /* 0x40004040003b7882 */ /* 0x000fe20000000000 */
[----:B------:R-:W-:Y:S01]  /*3c30*/  UMOV UR57, 0x40004040 ;  /* 0x4000404000397882 */ /* 0x000fe20000000000 */
[----:B------:R1:W-:Y:S01]  /*3c40*/  UTCHMMA.2CTA gdesc[UR58], gdesc[UR60], tmem[UR9], tmem[UR32], idesc[UR33], UPT ;  /* 0x00ff203c3a0075ea */ /* 0x0003e2000ba00009 */
        /* <DEDUP_REMOVED lines=11> */
[----:B------:R-:W-:Y:S01]  /*3d00*/  UMOV UR39, 0x40004040 ;  /* 0x4000404000277882 */ /* 0x000fe20000000000 */
[----:B------:R2:W-:Y:S01]  /*3d10*/  UTCHMMA.2CTA gdesc[UR42], gdesc[UR44], tmem[UR9], tmem[UR24], idesc[UR25], UPT ;  /* 0x00ff182c2a0075ea */ /* 0x0005e2000ba00009 */
[----:B------:R2:W-:Y:S01]  /*3d20*/  UTCHMMA.2CTA gdesc[UR38], gdesc[UR40], tmem[UR9], tmem[UR22], idesc[UR23], UPT ;  /* 0x00ff1628260075ea */ /* 0x0005e2000ba00009 */
[----:B------:R2:W-:Y:S01]  /*3d30*/  UTCBAR.2CTA.MULTICAST [UR14], URZ, UR11 ;  /* 0x000000ff0e0073e9 */ /* 0x0005e2000820080b */
[----:B-1----:R-:W-:Y:S01]  /*3d40*/  UMOV UR58, UR18 ;  /* 0x00000012003a7c82 */ /* 0x002fe20008000000 */
[----:B------:R-:W-:Y:S05]  /*3d50*/  BRA.U UP0, `(.L_x_73) ;  /* 0xfffffffd00007547 */ /* 0x000fea000b83ffff */
.L_x_70:
[----:B------:R-:W-:Y:S01]  /*3d60*/  UIADD3 UR8, UPT, UPT, UR8, 0xb0, URZ ;  /* 0x000000b008087890 */ /* 0x000fe2000fffe0ff */
[----:B------:R-:W-:-:S08]  /*3d70*/  UMOV UR17, UR16 ;  /* 0x0000001000117c82 */ /* 0x000fd00008000000 */
[----:B------:R4:W-:Y:S01]  /*3d80*/  UTCBAR.2CTA.MULTICAST [UR8], URZ, UR10 ;  /* 0x000000ff080073e9 */ /* 0x0009e2000820080a */
[----:B------:R-:W-:Y:S02]  /*3d90*/  NOP ;  /* 0x0000000000007918 */ /* 0x000fe40000000000 */
.L_x_68:
[----:B------:R-:W-:Y:S01]  /*3da0*/  UIADD3 UR19, UPT, UPT, UR19, 0x1, URZ ;  /* 0x0000000113137890 */ /* 0x000fe2000fffe0ff */
[----:B------:R-:W-:-:S03]  /*3db0*/  ISETP.NE.AND P0, PT, R8, 0x2, PT ;  /* 0x000000020800780c */ /* 0x000fc60003f05270 */
[----:B------:R-:W-:Y:S01]  /*3dc0*/  UISETP.NE.AND UP0, UPT, UR19, 0x4, UPT ;  /* 0x000000041300788c */ /* 0x000fe2000bf05270 */
[----:B-12---:R-:W-:Y:S02]  /*3dd0*/  SEL R0, RZ, 0x1, P0 ;  /* 0x00000001ff007807 */ /* 0x006fe40000000000 */
[----:B------:R-:W-:Y:S01]  /*3de0*/  SEL R8, R8, RZ, P0 ;  /* 0x000000ff08087207 */ /* 0x000fe20000000000 */
[----:B----4-:R-:W-:Y:S01]  /*3df0*/  USEL UR8, URZ, 0x1, UP0 ;  /* 0x00000001ff087887 */ /* 0x010fe20008000000 */
[----:B------:R-:W-:Y:S01]  /*3e00*/  LOP3.LUT R3, R3, R0, RZ, 0x3c, !PT ;  /* 0x0000000003037212 */ /* 0x000fe200078e3cff */
[----:B------:R-:W-:-:S04]  /*3e10*/  USEL UR19, UR19, URZ, UP0 ;  /* 0x000000ff13137287 */ /* 0x000fc80008000000 */
[----:B------:R-:W-:Y:S01]  /*3e20*/  LOP3.LUT R9, R9, UR8, RZ, 0x3c, !PT ;  /* 0x0000000809097c12 */ /* 0x000fe2000f8e3cff */
[----:B------:R-:W-:Y:S07]  /*3e30*/  @P1 BRA `(.L_x_74) ;  /* 0xfffffff800381947 */ /* 0x000fee000383ffff */
[----:B------:R-:W1:Y:S01]  /*3e40*/  S2UR UR6, SR_CgaCtaId ;  /* 0x00000000000679c3 */ /* 0x000e620000008800 */
[----:B------:R-:W-:Y:S01]  /*3e50*/  ELECT P0, URZ, PT ;  /* 0x0000000000ff782f */ /* 0x000fe20003800000 */
[----:B------:R-:W-:Y:S01]  /*3e60*/  HFMA2 R0, -RZ, RZ, 0, 5.9604644775390625e-08 ;  /* 0x00000001ff007431 */ /* 0x000fe200000001ff */
[----:B------:R-:W-:-:S05]  /*3e70*/  UMOV UR8, 0x40 ;  /* 0x0000004000087882 */ /* 0x000fca0000000000 */
[----:B------:R-:W-:Y:S01]  /*3e80*/  UVIRTCOUNT.DEALLOC.SMPOOL 0x80 ;  /* 0x000000800000784c */ /* 0x000fe20000000000 */
[----:B------:R-:W-:Y:S02]  /*3e90*/  UISETP.NE.AND UP0, UPT, UR5, URZ, UPT ;  /* 0x000000ff0500728c */ /* 0x000fe4000bf05270 */
[----:B-1----:R-:W-:-:S09]  /*3ea0*/  ULEA UR6, UR6, UR8, 0x18 ;  /* 0x0000000806067291 */ /* 0x002fd2000f8ec0ff */
[----:B------:R1:W-:Y:S01]  /*3eb0*/  @P0 STS.U8 [UR6+0x1c], R0 ;  /* 0x00001c00ff000988 */ /* 0x0003e20008000006 */
[----:B------:R-:W-:Y:S05]  /*3ec0*/  BRA.U UP0, `(.L_x_75) ;  /* 0x0000000100a07547 */ /* 0x000fea000b800000 */
[----:B------:R-:W-:Y:S01]  /*3ed0*/  UIADD3 UR5, UPT, UPT, UR7, 0xd0, URZ ;  /* 0x000000d007057890 */ /* 0x000fe2000fffe0ff */
[----:B------:R-:W-:-:S03]  /*3ee0*/  SHF.L.U32 R2, R9, 0x1f, RZ ;  /* 0x0000001f09027819 */ /* 0x000fc600000006ff */
[----:B------:R-:W-:-:S09]  /*3ef0*/  ULEA UR8, UR19, UR5, 0x3 ;  /* 0x0000000513087291 */ /* 0x000fd2000f8e18ff */
[----:B------:R-:W2:Y:S02]  /*3f00*/  SYNCS.PHASECHK.TRANS64.TRYWAIT P0, [UR8], R2 ;  /* 0x00000002ff0075a7 */ /* 0x000ea40008001108 */
[----:B--2---:R-:W-:Y:S05]  /*3f10*/  @!P0 BRA `(.L_x_76) ;  /* 0x0000006000708947 */ /* 0x004fea0003800000 */
.L_x_172:
        /* <DEDUP_REMOVED lines=9> */
.L_x_174:
        /* <DEDUP_REMOVED lines=9> */
.L_x_176:
[----:B------:R-:W-:-:S04]  /*4040*/  UIADD3 UR9, UPT, UPT, UR9, 0x1, URZ ;  /* 0x0000000109097890 */ /* 0x000fc8000fffe0ff */
[----:B------:R-:W-:-:S04]  /*4050*/  UISETP.NE.AND UP1, UPT, UR9, 0x4, UPT ;  /* 0x000000040900788c */ /* 0x000fc8000bf25270 */
[----:B------:R-:W-:Y:S02]  /*4060*/  USEL UR8, URZ, 0x1, UP1 ;  /* 0x00000001ff087887 */ /* 0x000fe40008800000 */
[----:B------:R-:W-:-:S04]  /*4070*/  USEL UR9, UR9, URZ, UP1 ;  /* 0x000000ff09097287 */ /* 0x000fc80008800000 */
[----:B------:R-:W-:Y:S01]  /*4080*/  ULEA UR9, UR9, UR5, 0x3 ;  /* 0x0000000509097291 */ /* 0x000fe2000f8e18ff */
[----:B------:R-:W-:-:S04]  /*4090*/  LOP3.LUT R2, R2, UR8, RZ, 0x3c, !PT ;  /* 0x0000000802027c12 */ /* 0x000fc8000f8e3cff */
[----:B------:R-:W-:Y:S01]  /*40a0*/  SHF.L.U32 R2, R2, 0x1f, RZ ;  /* 0x0000001f02027819 */ /* 0x000fe200000006ff */
[----:B-1----:R-:W-:-:S04]  /*40b0*/  IMAD.U32 R0, RZ, RZ, UR9 ;  /* 0x00000009ff007e24 */ /* 0x002fc8000f8e00ff */
[----:B------:R1:W2:Y:S03]  /*40c0*/  SYNCS.PHASECHK.TRANS64.TRYWAIT P0, [R0+URZ], R2 ;  /* 0x00000002000075a7 */ /* 0x0002a600080011ff */
[----:B--2---:R-:W-:Y:S05]  /*40d0*/  @!P0 NANOSLEEP.SYNCS 0x989680 ;  /* 0x009896800000895d */ /* 0x004fea0003900000 */
[----:B------:R-:W2:Y:S02]  /*40e0*/  @!P0 SYNCS.PHASECHK.TRANS64 P0, [R0+URZ], R2 ;  /* 0x00000002000085a7 */ /* 0x000ea400080010ff */
[----:B--2---:R-:W-:Y:S05]  /*40f0*/  @P0 BRA `(.L_x_79) ;  /* 0x0000000000200947 */ /* 0x004fea0003800000 */
.L_x_80:
[----:B--2---:R2:W4:Y:S02]  /*4100*/  SYNCS.PHASECHK.TRANS64.TRYWAIT P0, [R0+URZ], R2 ;  /* 0x00000002000075a7 */ /* 0x00452400080011ff */
[----:B----4-:R-:W-:Y:S05]  /*4110*/  @!P0 NANOSLEEP.SYNCS 0x989680 ;  /* 0x009896800000895d */ /* 0x010fea0003900000 */
[----:B------:R-:W4:Y:S02]  /*4120*/  @!P0 SYNCS.PHASECHK.TRANS64 P0, [R0+URZ], R2 ;  /* 0x00000002000085a7 */ /* 0x000f2400080010ff */
[----:B----4-:R-:W-:Y:S05]  /*4130*/  @!P0 BRA `(.L_x_80) ;  /* 0xfffffffc00f08947 */ /* 0x010fea000383ffff */
[----:B------:R-:W-:Y:S05]  /*4140*/  BRA `(.L_x_79) ;  /* 0x00000000000c7947 */ /* 0x000fea0003800000 */
.L_x_75:
[----:B------:R-:W-:-:S04]  /*4150*/  UIADD3 UR5, UPT, UPT, UR7, 0x110, URZ ;  /* 0x0000011007057890 */ /* 0x000fc8000fffe0ff */
[----:B------:R-:W-:-:S09]  /*4160*/  UPRMT UR5, UR4, 0x654, UR5 ;  /* 0x0000065404057896 */ /* 0x000fd20008000005 */
[----:B------:R-:W-:Y:S03]  /*4170*/  SYNCS.ARRIVE.TRANS64.RED.A1T0 RZ, [UR5], RZ ;  /* 0x000000ffffff79a7 */ /* 0x000fe60008100405 */
.L_x_79:
[----:B-12---:R-:W-:Y:S01]  /*4180*/  SHF.L.U32 R2, RZ, 0x1f, RZ ;  /* 0x0000001fff027819 */ /* 0x006fe200000006ff */
[----:B------:R-:W-:Y:S01]  /*4190*/  UIADD3 UR5, UPT, UPT, UR7, 0x110, URZ ;  /* 0x0000011007057890 */ /* 0x000fe2000fffe0ff */
[----:B------:R-:W-:Y:S02]  /*41a0*/  PLOP3.LUT P0, PT, PT, PT, UP0, 0x80, 0x8 ;  /* 0x000000000008781c */ /* 0x000fe40003f0f008 */
[----:B------:R-:W1:Y:S02]  /*41b0*/  SYNCS.PHASECHK.TRANS64.TRYWAIT P1, [UR7+0x110], R2 ;  /* 0x00011002ff0075a7 */ /* 0x000e640008021107 */
[----:B-1----:R-:W-:Y:S09]  /*41c0*/  @!P1 BRA `(.L_x_81) ;  /* 0x00000060000c9947 */ /* 0x002ff20003800000 */
.L_x_178:
[----:B------:R-:W-:Y:S01]  /*41d0*/  @!UP0 UPRMT UR5, UR4, 0x654, UR5 ;  /* 0x0000065404058896 */ /* 0x000fe20008000005 */
[----:B------:R-:W-:Y:S02]  /*41e0*/  UMOV UR8, 0xffff ;  /* 0x0000ffff00087882 */ /* 0x000fe40000000000 */
[----:B------:R-:W-:-:S06]  /*41f0*/  UMOV UR4, 0x1 ;  /* 0x0000000100047882 */ /* 0x000fcc0000000000 */
[----:B------:R-:W-:Y:S01]  /*4200*/  @!P0 SYNCS.ARRIVE.TRANS64.RED.A1T0 RZ, [UR5], RZ ;  /* 0x000000ffffff89a7 */ /* 0x000fe20008100405 */
[----:B------:R-:W-:Y:S01]  /*4210*/  NOP ;  /* 0x0000000000007918 */ /* 0x000fe20000000000 */
[----:B-1----:R-:W1:Y:S01]  /*4220*/  LDS R0, [UR6+0x14] ;  /* 0x00001406ff007984 */ /* 0x002e620008000800 */
[----:B------:R-:W-:-:S04]  /*4230*/  ULOP3.LUT UR5, UR21, 0xffff, URZ, 0xc0, !UPT ;  /* 0x0000ffff15057892 */ /* 0x000fc8000f8ec0ff */
[----:B------:R-:W-:-:S04]  /*4240*/  USHF.R.U32.HI UR5, URZ, 0x5, UR5 ;  /* 0x00000005ff057899 */ /* 0x000fc80008011605 */
[----:B------:R-:W-:Y:S02]  /*4250*/  USHF.L.U32 UR8, UR8, UR5, URZ ;  /* 0x0000000508087299 */ /* 0x000fe400080006ff */
[----:B------:R-:W-:-:S04]  /*4260*/  USHF.L.U32 UR4, UR4, UR5, URZ ;  /* 0x0000000504047299 */ /* 0x000fc800080006ff */
[----:B-1----:R-:W-:-:S04]  /*4270*/  LOP3.LUT R0, R0, UR8, RZ, 0xc0, !PT ;  /* 0x0000000800007c12 */ /* 0x002fc8000f8ec0ff */
[----:B------:R-:W-:-:S13]  /*4280*/  ISETP.NE.AND P0, PT, R0, UR8, PT ;  /* 0x0000000800007c0c */ /* 0x000fda000bf05270 */
[----:B------:R-:W-:Y:S05]  /*4290*/  @P0 BRA `(.L_x_82) ;  /* 0x0000000000580947 */ /* 0x000fea0003800000 */
[----:B------:R-:W1:Y:S02]  /*42a0*/  LDS R0, [UR6+0x18] ;  /* 0x00001806ff007984 */ /* 0x000e640008000800 */
[----:B-1----:R-:W-:-:S04]  /*42b0*/  LOP3.LUT R0, R0, UR4, RZ, 0xc0, !PT ;  /* 0x0000000400007c12 */ /* 0x002fc8000f8ec0ff */
[----:B------:R-:W-:-:S13]  /*42c0*/  ISETP.NE.AND P0, PT, R0, UR4, PT ;  /* 0x0000000400007c0c */ /* 0x000fda000bf05270 */
[----:B------:R-:W-:Y:S05]  /*42d0*/  @P0 BRA `(.L_x_83) ;  /* 0x00000000003c0947 */ /* 0x000fea0003800000 */
[----:B------:R-:W1:Y:S01]  /*42e0*/  S2R R2, SR_LANEID ;  /* 0x0000000000027919 */ /* 0x000e620000000000 */
[----:B------:R-:W-:Y:S01]  /*42f0*/  ULOP3.LUT UR8, URZ, UR8, URZ, 0x33, !UPT ;  /* 0x00000008ff087292 */ /* 0x000fe2000f8e33ff */
[----:B------:R-:W-:Y:S02]  /*4300*/  VOTEU.ANY UR7, UPT, PT ;  /* 0x0000000000077886 */ /* 0x000fe400038e0100 */
[----:B------:R-:W-:-:S03]  /*4310*/  UFLO.U32 UR7, UR7 ;  /* 0x00000007000772bd */ /* 0x000fc600080e0000 */
[----:B------:R-:W-:-:S04]  /*4320*/  IMAD.U32 R0, RZ, RZ, UR8 ;  /* 0x00000008ff007e24 */ /* 0x000fc8000f8e00ff */
[----:B------:R2:W4:Y:S02]  /*4330*/  REDUX UR5, R0 ;  /* 0x00000000000573c4 */ /* 0x0005240000000000 */
[----:B------:R1:W-:Y:S02]  /*4340*/  UTCATOMSWS.AND URZ, UR8 ;  /* 0x0000000800ff79e3 */ /* 0x0003e40008000000 */
[----:B-1----:R-:W-:Y:S02]  /*4350*/  ISETP.EQ.U32.AND P0, PT, R2, UR7, PT ;  /* 0x0000000702007c0c */ /* 0x002fe4000bf02070 */
[----:B--2---:R-:W-:Y:S02]  /*4360*/  LOP3.LUT R0, RZ, UR4, RZ, 0x33, !PT ;  /* 0x00000004ff007c12 */ /* 0x004fe4000f8e33ff */
[----:B----4-:R-:W-:Y:S02]  /*4370*/  MOV R2, UR5 ;  /* 0x0000000500027c02 */ /* 0x010fe40008000f00 */
[----:B------:R-:W1:Y:S07]  /*4380*/  REDUX UR4, R0 ;  /* 0x00000000000473c4 */ /* 0x000e6e0000000000 */
[----:B------:R2:W-:Y:S01]  /*4390*/  @P0 ATOMS.AND RZ, [UR6+0x14], R2 ;  /* 0x00001402ffff098c */ /* 0x0005e2000a800006 */
[----:B-1----:R-:W-:-:S05]  /*43a0*/  IMAD.U32 R0, RZ, RZ, UR4 ;  /* 0x00000004ff007e24 */ /* 0x002fca000f8e00ff */
[----:B------:R2:W-:Y:S01]  /*43b0*/  @P0 ATOMS.AND RZ, [UR6+0x18], R0 ;  /* 0x00001800ffff098c */ /* 0x0005e2000a800006 */
[----:B------:R-:W-:Y:S05]  /*43c0*/  BRA `(.L_x_84) ;  /* 0x0000000000147947 */ /* 0x000fea0003800000 */
.L_x_83:
[----:B------:R-:W-:Y:S02]  /*43d0*/  MOV R2, 0x43f0 ;  /* 0x000043f000027802 */ /* 0x000fe40000000f00 */
[----:B---3-5:R-:W-:Y:S05]  /*43e0*/  CALL.REL.NOINC `($__internal_0_$__cuda_sm10x_tcgen05_guardrail_trap_col_being_dealloced_not_returned_by_alloc) ;  /* 0x0000006000ec7944 */ /* 0x028fea0003c00000 */
[----:B------:R-:W-:Y:S05]  /*43f0*/  BRA `(.L_x_84) ;  /* 0x0000000000087947 */ /* 0x000fea0003800000 */
.L_x_82:
[----:B------:R-:W-:Y:S02]  /*4400*/  MOV R2, 0x4420 ;  /* 0x0000442000027802 */ /* 0x000fe40000000f00 */
[----:B---3-5:R-:W-:Y:S05]  /*4410*/  CALL.REL.NOINC `($__internal_2_$__cuda_sm10x_tcgen05_guardrail_trap_unallocated_columns_being_dealloced) ;  /* 0x0000006000f87944 */ /* 0x028fea0003c00000 */
.L_x_84:
[----:B------:R-:W-:Y:S01]  /*4420*/  NOP ;  /* 0x0000000000007918 */ /* 0x000fe20000000000 */
[----:B------:R-:W-:Y:S05]  /*4430*/  EXIT ;  /* 0x000000000000794d */ /* 0x000fea0003800000 */
.L_x_55:
[----:B------:R-:W-:-:S09]  /*4440*/  UISETP.NE.OR UP5, UPT, UR10, 0x3, !UP5 ;  /* 0x000000030a00788c */ /* 0x000fd2000efa5670 */
[----:B------:R-:W-:Y:S05]  /*4450*/  BRA.U UP5, `(.L_x_85) ;  /* 0x0000001105747547 */ /* 0x000fea000b800000 */
[----:B------:R-:W1:Y:S01]  /*4460*/  LDC R0, c[0x0][0xb30] ;  /* 0x0002cc00ff007b82 */ /* 0x000e620000000800 */
[----:B------:R-:W2:Y:S01]  /*4470*/  LDCU.64 UR8, c[0x0][0x888] ;  /* 0x00011100ff0877ac */ /* 0x000ea20008000a00 */
[----:B------:R-:W-:Y:S02]  /*4480*/  HFMA2 R27, -RZ, RZ, 0, 0 ;  /* 0x00000000ff1b7431 */ /* 0x000fe400000001ff */
[----:B------:R-:W-:Y:S01]  /*4490*/  IMAD.MOV.U32 R29, RZ, RZ, 0x1 ;  /* 0x00000001ff1d7424 */ /* 0x000fe200078e00ff */
[----:B------:R-:W-:Y:S01]  /*44a0*/  MOV R25, 0x2000 ;  /* 0x0000200000197802 */ /* 0x000fe20000000f00 */
[----:B------:R-:W3:Y:S01]  /*44b0*/  LDCU.64 UR4, c[0x0][0x890] ;  /* 0x00011200ff0477ac */ /* 0x000ee20008000a00 */
[----:B------:R-:W-:Y:S01]  /*44c0*/  IMAD.MOV.U32 R28, RZ, RZ, RZ ;  /* 0x000000ffff1c7224 */ /* 0x000fe200078e00ff */
[----:B------:R-:W4:Y:S01]  /*44d0*/  LDC R24, c[0x0][0x370] ;  /* 0x0000dc00ff187b82 */ /* 0x000f220000000800 */
[----:B------:R-:W-:Y:S01]  /*44e0*/  UMOV UR7, 0x400 ;  /* 0x0000040000077882 */ /* 0x000fe20000000000 */
[----:B------:R-:W-:-:S02]  /*44f0*/  UPLOP3.LUT UP1, UPT, UPT, UPT, UPT, 0x40, 0x4 ;  /* 0x000000000004789c */ /* 0x000fc40003f2e870 */
[----:B------:R-:W-:-:S04]  /*4500*/  ULEA UR7, UR37, UR7, 0x18 ;  /* 0x0000000725077291 */ /* 0x000fc8000f8ec0ff */
[----:B------:R-:W4:Y:S01]  /*4510*/  LDC R3, c[0x0][0xb0c] ;  /* 0x0002c300ff037b82 */ /* 0x000f220000000800 */
[----:B------:R-:W-:Y:S02]  /*4520*/  UIADD3 UR13, UPT, UPT, UR7, 0x58, URZ ;  /* 0x00000058070d7890 */ /* 0x000fe4000fffe0ff */
[----:B--2---:R-:W-:Y:S02]  /*4530*/  UISETP.NE.U32.AND UP3, UPT, UR8, URZ, UPT ;  /* 0x000000ff0800728c */ /* 0x004fe4000bf65070 */
[----:B------:R-:W-:Y:S02]  /*4540*/  UIADD3 UR41, UPT, UPT, UR7, 0x40, URZ ;  /* 0x0000004007297890 */ /* 0x000fe4000fffe0ff */
[----:B---3--:R-:W-:Y:S01]  /*4550*/  UISETP.NE.U32.AND UP4, UPT, UR4, URZ, UPT ;  /* 0x000000ff0400728c */ /* 0x008fe2000bf85070 */
[----:B------:R-:W2:Y:S01]  /*4560*/  LDC R18, c[0x0][0xb20] ;  /* 0x0002c800ff127b82 */ /* 0x000ea20000000800 */
[----:B-1----:R-:W-:Y:S01]  /*4570*/  ISETP.NE.AND P1, PT, R0, 0x1, PT ;  /* 0x000000010000780c */ /* 0x002fe20003f25270 */
[----:B------:R-:W-:-:S02]  /*4580*/  UISETP.NE.AND.EX UP3, UPT, UR9, URZ, UPT, UP3 ;  /* 0x000000ff0900728c */ /* 0x000fc4000bf65330 */
[----:B------:R-:W-:Y:S02]  /*4590*/  UIADD3 UR33, UPT, UPT, UR7, 0x48, URZ ;  /* 0x0000004807217890 */ /* 0x000fe4000fffe0ff */
[----:B------:R-:W-:Y:S02]  /*45a0*/  UIADD3 UR25, UPT, UPT, UR7, 0x50, URZ ;  /* 0x0000005007197890 */ /* 0x000fe4000fffe0ff */
[----:B------:R-:W1:Y:S01]  /*45b0*/  LDC.64 R30, c[0x0][0x348] ;  /* 0x0000d200ff1e7b82 */ /* 0x000e620000000a00 */
[----:B------:R-:W-:Y:S02]  /*45c0*/  UPRMT UR13, UR37, 0x654, UR13 ;  /* 0x00000654250d7896 */ /* 0x000fe4000800000d */
[----:B------:R-:W-:-:S05]  /*45d0*/  UISETP.NE.AND.EX UP4, UPT, UR5, URZ, UPT, UP4 ;  /* 0x000000ff0500728c */ /* 0x000fca000bf85340 */
[----:B------:R-:W3:Y:S08]  /*45e0*/  LDC.64 R16, c[0x0][0xb10] ;  /* 0x0002c400ff107b82 */ /* 0x000ef00000000a00 */
[----:B------:R-:W1:Y:S08]  /*45f0*/  LDC.64 R6, c[0x0][0xb18] ;  /* 0x0002c600ff067b82 */ /* 0x000e700000000a00 */
[----:B------:R-:W1:Y:S08]  /*4600*/  LDC.64 R4, c[0x0][0xb28] ;  /* 0x0002ca00ff047b82 */ /* 0x000e700000000a00 */
[----:B--2-4-:R-:W1:Y:S02]  /*4610*/  LDC R19, c[0x0][0x374] ;  /* 0x0000dd00ff137b82 */ /* 0x014e640000000800 */
.L_x_96:
[C---:B------:R-:W-:Y:S02]  /*4620*/  LEA R0, R28.reuse, UR7, 0x3 ;  /* 0x000000071c007c11 */ /* 0x040fe4000f8e18ff */
[----:B------:R-:W-:Y:S02]  /*4630*/  SHF.L.U32 R2, R27, 0x1f, RZ ;  /* 0x0000001f1b027819 */ /* 0x000fe400000006ff */
[----:B------:R-:W-:Y:S02]  /*4640*/  LEA R20, R28, UR7, 0x4 ;  /* 0x000000071c147c11 */ /* 0x000fe4000f8e20ff */
[----:B--2---:R-:W2:Y:S02]  /*4650*/  SYNCS.PHASECHK.TRANS64.TRYWAIT P0, [R0+URZ+0x90], R2 ;  /* 0x00009002000075a7 */ /* 0x004ea400080011ff */
[----:B--2---:R-:W-:Y:S05]  /*4660*/  @!P0 BRA `(.L_x_86) ;  /* 0x0000005800fc8947 */ /* 0x004fea0003800000 */
.L_x_179:
[----:B------:R-:W-:Y:S01]  /*4670*/  ISETP.GE.AND P0, PT, R40, 0x1, PT ;  /* 0x000000012800780c */ /* 0x000fe20003f06270 */
[----:B------:R-:W4:Y:S01]  /*4680*/  LDS.128 R20, [R20+0x120] ;  /* 0x0001200014147984 */ /* 0x000f220000000c00 */
[----:B--2---:R-:W-:Y:S01]  /*4690*/  VIADD R0, R0, 0xa0 ;  /* 0x000000a000007836 */ /* 0x004fe20000000000 */
[----:B------:R-:W-:Y:S01]  /*46a0*/  @!PT LDS RZ, [RZ] ;  /* 0x00000000fffff984 */ /* 0x000fe20000000800 */
[----:B------:R-:W-:Y:S01]  /*46b0*/  @!PT LDS RZ, [RZ] ;  /* 0x00000000fffff984 */ /* 0x000fe20000000800 */
[----:B------:R-:W-:Y:S01]  /*46c0*/  @!PT LDS RZ, [RZ] ;  /* 0x00000000fffff984 */ /* 0x000fe20000000800 */
[----:B------:R-:W-:Y:S01]  /*46d0*/  @!PT LDS RZ, [RZ] ;  /* 0x00000000fffff984 */ /* 0x000fe20000000800 */
[----:B------:R2:W-:Y:S06]  /*46e0*/  MEMBAR.ALL.CTA ;  /* 0x0000000000007992 */ /* 0x0005ec0000008000 */
[----:B--2---:R-:W2:Y:S01]  /*46f0*/  FENCE.VIEW.ASYNC.S ;  /* 0x00000000000073c6 */ /* 0x004ea20000000000 */
[----:B------:R-:W-:Y:S04]  /*4700*/  PRMT R0, RZ, 0x654, R0 ;  /* 0x00000654ff007816 */ /* 0x000fe80000000000 */
[----:B--2---:R2:W-:Y:S01]  /*4710*/  SYNCS.ARRIVE.TRANS64.RED.A1T0 RZ, [R0+URZ], RZ ;  /* 0x000000ff00ff79a7 */ /* 0x0045e200081004ff */
[----:B----4-:R-:W-:Y:S11]  /*4720*/  LOP3.LUT P3, RZ, R22, 0x1, RZ, 0xc0, !PT ;  /* 0x0000000116ff7812 */ /* 0x010ff6000786c0ff */
[----:B------:R-:W-:Y:S02]  /*4730*/  @!UPT UIADD3 URZ, UPT, UPT, URZ, URZ, URZ ;  /* 0x000000fffffff290 */ /* 0x000fe4000fffe0ff */
[----:B------:R-:W-:Y:S02]  /*4740*/  @P3 MOV R11, R20 ;  /* 0x00000014000b3202 */ /* 0x000fe40000000f00 */
[----:B------:R-:W-:Y:S01]  /*4750*/  @P3 LOP3.LUT R10, R21, 0xffff, RZ, 0xc0, !PT ;  /* 0x0000ffff150a3812 */ /* 0x000fe200078ec0ff */
[----:B--2---:R-:W-:Y:S06]  /*4760*/  @!P0 BRA `(.L_x_87) ;  /* 0x0000000000a48947 */ /* 0x004fec0003800000 */
[-C--:B-1----:R-:W-:Y:S01]  /*4770*/  IMAD.HI.U32 R0, R19, R7.reuse, RZ ;  /* 0x0000000713007227 */ /* 0x082fe200078e00ff */
[----:B------:R-:W-:Y:S02]  /*4780*/  ISETP.NE.AND P0, PT, R6, 0x1, PT ;  /* 0x000000010600780c */ /* 0x000fe40003f05270 */
[----:B------:R-:W-:Y:S01]  /*4790*/  ISETP.NE.AND P2, PT, R40, 0x1, PT ;  /* 0x000000012800780c */ /* 0x000fe20003f45270 */
[----:B---3--:R-:W-:Y:S01]  /*47a0*/  IMAD.HI.U32 R9, R24, R16, RZ ;  /* 0x0000001018097227 */ /* 0x008fe200078e00ff */
[----:B------:R-:W-:Y:S02]  /*47b0*/  SHF.R.U32.HI R0, RZ, R18, R0 ;  /* 0x00000012ff007219 */ /* 0x000fe40000011600 */
[----:B------:R-:W-:Y:S01]  /*47c0*/  ISETP.NE.AND P4, PT, R3, 0x1, PT ;  /* 0x000000010300780c */ /* 0x000fe20003f85270 */
[----:B------:R-:W-:Y:S01]  /*47d0*/  IMAD.HI.U32 R13, R10, R7, RZ ;  /* 0x000000070a0d7227 */ /* 0x000fe200078e00ff */
[----:B------:R-:W-:Y:S02]  /*47e0*/  SHF.R.U32.HI R9, RZ, R17, R9 ;  /* 0x00000011ff097219 */ /* 0x000fe40000011609 */
[----:B------:R-:W-:Y:S01]  /*47f0*/  SEL R0, R19, R0, !P0 ;  /* 0x0000000013007207 */ /* 0x000fe20004000000 */
[----:B------:R-:W-:Y:S01]  /*4800*/  IMAD.HI.U32 R12, R11, R16, RZ ;  /* 0x000000100b0c7227 */ /* 0x000fe200078e00ff */
[----:B------:R-:W-:Y:S03]  /*4810*/  SEL R9, R24, R9, !P4 ;  /* 0x0000000918097207 */ /* 0x000fe60006000000 */
[-C--:B------:R-:W-:Y:S01]  /*4820*/  IMAD.HI.U32 R8, R0, R4.reuse, RZ ;  /* 0x0000000400087227 */ /* 0x080fe200078e00ff */
[----:B------:R-:W-:Y:S03]  /*4830*/  SHF.R.U32.HI R12, RZ, R17, R12 ;  /* 0x00000011ff0c7219 */ /* 0x000fe6000001160c */
[----:B------:R-:W-:Y:S01]  /*4840*/  IMAD.HI.U32 R2, R9, R4, RZ ;  /* 0x0000000409027227 */ /* 0x000fe200078e00ff */
[-C--:B------:R-:W-:Y:S02]  /*4850*/  @P2 SHF.R.U32.HI R0, RZ, R5.reuse, R8 ;  /* 0x00000005ff002219 */ /* 0x080fe40000011608 */
[----:B------:R-:W-:Y:S02]  /*4860*/  SHF.R.U32.HI R8, RZ, R18, R13 ;  /* 0x00000012ff087219 */ /* 0x000fe4000001160d */
[----:B------:R-:W-:Y:S01]  /*4870*/  @P2 SHF.R.U32.HI R9, RZ, R5, R2 ;  /* 0x00000005ff092219 */ /* 0x000fe20000011602 */
[----:B------:R-:W-:Y:S01]  /*4880*/  IMAD R0, R40, R0, RZ ;  /* 0x0000000028007224 */ /* 0x000fe200078e02ff */
[----:B------:R-:W-:Y:S02]  /*4890*/  SEL R8, R10, R8, !P0 ;  /* 0x000000080a087207 */ /* 0x000fe40004000000 */
[----:B------:R-:W-:Y:S01]  /*48a0*/  SEL R2, R11, R12, !P4 ;  /* 0x0000000c0b027207 */ /* 0x000fe20006000000 */
[----:B------:R-:W-:Y:S01]  /*48b0*/  IMAD R12, R40, R9, RZ ;  /* 0x00000009280c7224 */ /* 0x000fe200078e02ff */
[C---:B------:R-:W-:Y:S01]  /*48c0*/  ISETP.GE.AND P0, PT, R8.reuse, R0, PT ;  /* 0x000000000800720c */ /* 0x040fe20003f06270 */
[----:B------:R-:W-:Y:S03]  /*48d0*/  IMAD.HI.U32 R0, R8, R4, RZ ;  /* 0x0000000408007227 */ /* 0x000fe600078e00ff */
[----:B------:R-:W-:Y:S02]  /*48e0*/  ISETP.GE.OR P0, PT, R2, R12, P0 ;  /* 0x0000000c0200720c */ /* 0x000fe40000706670 */
[-C--:B------:R-:W-:Y:S04]  /*48f0*/  SHF.R.U32.HI R0, RZ, R5.reuse, R0 ;  /* 0x00000005ff007219 */ /* 0x080fe80000011600 */
[----:B------:R-:W-:Y:S05]  /*4900*/  SEL R13, R8, R0, !P2 ;  /* 0x00000000080d7207 */ /* 0x000fea0005000000 */
[----:B------:R-:W-:Y:S02]  /*4910*/  IMAD.MOV R12, RZ, RZ, -R13 ;  /* 0x000000ffff0c7224 */ /* 0x000fe400078e0a0d */
[----:B------:R-:W-:Y:S04]  /*4920*/  @!P0 IMAD.HI.U32 R0, R2, R4, RZ ;  /* 0x0000000402008227 */ /* 0x000fe800078e00ff */
[----:B------:R-:W-:Y:S01]  /*4930*/  IMAD R12, R40, R12, R8 ;  /* 0x0000000c280c7224 */ /* 0x000fe200078e0208 */
[----:B------:R-:W-:Y:S04]  /*4940*/  @!P0 SHF.R.U32.HI R0, RZ, R5, R0 ;  /* 0x00000005ff008219 */ /* 0x000fe80000011600 */
[----:B------:R-:W-:Y:S04]  /*4950*/  @!P0 SEL R0, R2, R0, !P2 ;  /* 0x0000000002008207 */ /* 0x000fe80005000000 */
[----:B------:R-:W-:Y:S01]  /*4960*/  @!P0 IADD3 R13, PT, PT, R13, -R0, RZ ;  /* 0x800000000d0d8210 */ /* 0x000fe20007ffe0ff */
[----:B------:R-:W-:Y:S01]  /*4970*/  @!P0 IMAD R0, R9, R12, R0 ;  /* 0x0000000c09008224 */ /* 0x000fe200078e0200 */
[----:B------:R-:W-:Y:S01]  /*4980*/  IADD3 R9, PT, PT, -R8, RZ, RZ ;  /* 0x000000ff08097210 */ /* 0x000fe20007ffe1ff */
[--C-:B------:R-:W-:Y:S02]  /*4990*/  IMAD.MOV R12, RZ, RZ, -R2.reuse ;  /* 0x000000ffff0c7224 */ /* 0x100fe400078e0a02 */
[----:B------:R-:W-:Y:S02]  /*49a0*/  @!P0 IMAD R8, R13, R40, R2 ;  /* 0x000000280d088224 */ /* 0x000fe400078e0202 */
[----:B------:R-:W-:Y:S02]  /*49b0*/  @!P0 IMAD.MOV.U32 R2, RZ, RZ, R0 ;  /* 0x000000ffff028224 */ /* 0x000fe400078e0000 */
[----:B------:R-:W-:Y:S02]  /*49c0*/  IMAD R11, R3, R12, R11 ;  /* 0x0000000c030b7224 */ /* 0x000fe400078e020b */
[----:B------:R-:W-:Y:S02]  /*49d0*/  IMAD R10, R6, R9, R10 ;  /* 0x00000009060a7224 */ /* 0x000fe400078e020a */
[----:B------:R-:W-:Y:S02]  /*49e0*/  IMAD R11, R2, R3, R11 ;  /* 0x00000003020b7224 */ /* 0x000fe400078e020b */
[----:B------:R-:W-:Y:S02]  /*49f0*/  IMAD R10, R8, R6, R10 ;  /* 0x00000006080a7224 */ /* 0x000fe400078e020a */
.L_x_87:
[----:B------:R-:W-:Y:S05]  /*4a00*/  BRA.U UP1, `(.L_x_88) ;  /* 0x0000000101107547 */ /* 0x000fea000b800000 */
[----:B------:R-:W-:Y:S04]  /*4a10*/  MOV R2, UR6 ;  /* 0x0000000600027c02 */ /* 0x000fe80008000f00 */
[----:B------:R-:W-:Y:S04]  /*4a20*/  SHF.L.U32 R2, R2, 0x1f, RZ ;  /* 0x0000001f02027819 */ /* 0x000fe800000006ff */
[----:B------:R-:W2:Y:S02]  /*4a30*/  SYNCS.PHASECHK.TRANS64.TRYWAIT P0, [UR7+0x88], R2 ;  /* 0x00008802ff0075a7 */ /* 0x000ea40008001107 */
[----:B--2---:R-:W-:Y:S05]  /*4a40*/  @!P0 BRA `(.L_x_89) ;  /* 0x0000005800188947 */ /* 0x004fea0003800000 */
.L_x_88:
[----:B------:R-:W-:Y:S02]  /*4a50*/  R2UR UR42, R15 ;  /* 0x000000000f2a72ca */ /* 0x000fe400000e0000 */
[----:B------:R-:W-:Y:S02]  /*4a60*/  R2UR UR43, R14 ;  /* 0x000000000e2b72ca */ /* 0x000fe400000e0000 */
[----:B------:R-:W-:Y:S02]  /*4a70*/  ISETP.NE.U32.AND P2, PT, RZ, UR4, PT ;  /* 0x00000004ff007c0c */ /* 0x000fe4000bf45070 */
[----:B------:R-:W-:Y:S02]  /*4a80*/  SHF.L.U32 R14, R29, 0x1f, RZ ;  /* 0x0000001f1d0e7819 */ /* 0x000fe400000006ff */
[----:B------:R-:W-:Y:S05]  /*4a90*/  ISETP.NE.AND.EX P2, PT, RZ, UR5, PT, P2 ;  /* 0x00000005ff007c0c */ /* 0x000fea000bf45320 */
[----:B------:R-:W-:Y:S02]  /*4aa0*/  USHF.L.U32 UR42, UR42, 0x8, URZ ;  /* 0x000000082a2a7899 */ /* 0x000fe400080006ff */
[----:B------:R-:W-:Y:S01]  /*4ab0*/  USHF.L.U32 UR43, UR43, 0x6, URZ ;  /* 0x000000062b2b7899 */ /* 0x000fe200080006ff */
[----:B------:R-:W-:Y:S11]  /*4ac0*/  BRA.U !UP4, `(.L_x_90) ;  /* 0x000000010c347547 */ /* 0x000ff6000b800000 */
[----:B------:R-:W-:Y:S01]  /*4ad0*/  UPLOP3.LUT UP0, UPT, UPT, UPT, UP3, 0x80, 0x8 ;  /* 0x000000000008789c */ /* 0x000fe20003f0f030 */
[----:B--2---:R-:W-:Y:S02]  /*4ae0*/  HFMA2 R0, -RZ, RZ, 0, 5.9604644775390625e-08 ;  /* 0x00000001ff007431 */ /* 0x004fe400000001ff */
[----:B------:R-:W-:Y:S03]  /*4af0*/  IMAD.MOV.U32 R92, RZ, RZ, 0x1 ;  /* 0x00000001ff5c7424 */ /* 0x000fe600078e00ff */
[----:B------:R-:W-:Y:S05]  /*4b00*/  PLOP3.LUT P0, PT, PT, PT, UP0, 0x80, 0x8 ;  /* 0x000000000008781c */ /* 0x000fea0003f0f008 */
[----:B------:R-:W2:Y:S01]  /*4b10*/  @UP0 LDCU.64 UR10, c[0x0][0x888] ;  /* 0x00011100ff0a07ac */ /* 0x000ea20008000a00 */
[----:B------:R-:W-:Y:S07]  /*4b20*/  @UP0 UIMAD UR8, UR36, UR4, URZ ;  /* 0x00000004240802a4 */ /* 0x000fee000f8e02ff */
[----:B------:R-:W-:Y:S01]  /*4b30*/  @!P0 PRMT R92, R0, 0x7610, R92 ;  /* 0x00007610005c8816 */ /* 0x000fe2000000005c */
[----:B--2---:R-:W-:Y:S03]  /*4b40*/  @UP0 UIMAD.WIDE UR10, UR8, 0x4, UR10 ;  /* 0x00000004080a08a5 */ /* 0x004fe6000f8e020a */
[----:B------:R-:W2:Y:S03]  /*4b50*/  @!UP0 LDCU UR8, c[0x0][0x880] ;  /* 0x00011000ff0887ac */ /* 0x000ea60008000800 */
[----:B------:R-:W-:Y:S01]  /*4b60*/  IMAD.U32 R8, RZ, RZ, UR10 ;  /* 0x0000000aff087e24 */ /* 0x000fe2000f8e00ff */
[----:B------:R-:W-:Y:S05]  /*4b70*/  MOV R9, UR11 ;  /* 0x0000000b00097c02 */ /* 0x000fea0008000f00 */
[----:B-----5:R4:W5:Y:S02]  /*4b80*/  @P0 LDG.E R49, desc[UR46][R8.64] ;  /* 0x0000002e08310981 */ /* 0x020964000c1e1900 */
[----:B--2-4-:R-:W-:Y:S07]  /*4b90*/  @!P0 IMAD.U32 R49, RZ, RZ, UR8 ;  /* 0x00000008ff318e24 */ /* 0x014fee000f8e00ff */
.L_x_90:
[----:B-----5:R-:W-:Y:S01]  /*4ba0*/  @!P2 FSETP.EQ.AND P0, PT, R49, RZ, PT ;  /* 0x000000ff3100a20b */ /* 0x020fe20003f02000 */
[----:B------:R-:W-:Y:S01]  /*4bb0*/  @!UPT UIADD3 URZ, UPT, UPT, URZ, URZ, URZ ;  /* 0x000000fffffff290 */ /* 0x000fe2000fffe0ff */
[----:B------:R-:W-:Y:S11]  /*4bc0*/  @!P2 BRA `(.L_x_91) ;  /* 0x000000000014a947 */ /* 0x000ff60003800000 */
[----:B------:R-:W-:Y:S02]  /*4bd0*/  LOP3.LUT P2, RZ, R92, 0xff, RZ, 0xc0, !PT ;  /* 0x000000ff5cff7812 */ /* 0x000fe4000784c0ff */
[----:B------:R-:W-:Y:S04]  /*4be0*/  PLOP3.LUT P0, PT, PT, PT, UP0, 0x80, 0x8 ;  /* 0x000000000008781c */ /* 0x000fe80003f0f008 */
[----:B------:R-:W-:Y:S07]  /*4bf0*/  PLOP3.LUT P0, PT, P0, PT, PT, 0x8, 0x80 ;  /* 0x000000000080781c */ /* 0x000fee000070e170 */
[----:B------:R-:W-:Y:S11]  /*4c00*/  @P2 FSETP.EQ.AND P0, PT, R49, RZ, PT ;  /* 0x000000ff3100220b */ /* 0x000ff60003f02000 */
[----:B------:R-:W-:Y:S02]  /*4c10*/  @!UPT UIADD3 URZ, UPT, UPT, URZ, URZ, URZ ;  /* 0x000000fffffff290 */ /* 0x000fe4000fffe0ff */
.L_x_91:
[----:B------:R-:W4:Y:S01]  /*4c20*/  SYNCS.PHASECHK.TRANS64.TRYWAIT P2, [UR7+0x60], R14 ;  /* 0x0000600eff0075a7 */ /* 0x000f220008041107 */
[----:B------:R-:W-:Y:S04]  /*4c30*/  ELECT P4, URZ, PT ;  /* 0x0000000000ff782f */ /* 0x000fe80003880000 */
[----:B------:R-:W-:Y:S11]  /*4c40*/  PLOP3.LUT P4, PT, P0, P4, PT, 0xf2, 0x2f ;  /* 0x00000000002f781c */ /* 0x000ff60000789e72 */
[----:B------:R-:W-:Y:S02]  /*4c50*/  @!UPT UIADD3 URZ, UPT, UPT, URZ, URZ, URZ ;  /* 0x000000fffffff290 */ /* 0x000fe4000fffe0ff */
[----:B-1----:R-:W-:Y:S05]  /*4c60*/  @!P4 IADD3 R8, P0, PT, R30, 0x580, RZ ;  /* 0x000005801e08c810 */ /* 0x002fea0007f1e0ff */
[----:B--2---:R-:W-:Y:S01]  /*4c70*/  @!P4 IMAD.X R2, RZ, RZ, R31, P0 ;  /* 0x000000ffff02c224 */ /* 0x004fe200000e061f */
[----:B----4-:R-:W-:Y:S07]  /*4c80*/  @!P2 BRA `(.L_x_92) ;  /* 0x0000005400a0a947 */ /* 0x010fee0003800000 */
.L_x_182:
[----:B------:R-:W-:Y:S01]  /*4c90*/  @!P4 R2UR UR9, R8 ;  /* 0x000000000809c2ca */ /* 0x000fe200000e0000 */
[----:B------:R-:W-:Y:S01]  /*4ca0*/  VOTEU.ALL UP1, P4 ;  /* 0x0000000000ff7886 */ /* 0x000fe20002020000 */
[----:B------:R-:W-:Y:S01]  /*4cb0*/  @!P4 R2UR UR8, R2 ;  /* 0x000000000208c2ca */ /* 0x000fe200000e0000 */
[----:B------:R-:W-:Y:S01]  /*4cc0*/  VOTEU.ALL UP2, P4 ;  /* 0x0000000000ff7886 */ /* 0x000fe20002040000 */
[----:B------:R-:W-:Y:S01]  /*4cd0*/  UMOV UR16, 0x0 ;  /* 0x0000000000107882 */ /* 0x000fe20000000000 */
[----:B------:R-:W-:Y:S01]  /*4ce0*/  UMOV UR17, 0x10000000 ;  /* 0x1000000000117882 */ /* 0x000fe20000000000 */
[----:B------:R-:W-:Y:S01]  /*4cf0*/  @!UP1 UIADD3 UR40, UPT, UPT, UR7, 0x200, URZ ;  /* 0x0000020007289890 */ /* 0x000fe2000fffe0ff */
[----:B-1----:R-:W-:Y:S01]  /*4d00*/  @!P4 IMAD.MOV.U32 R0, RZ, RZ, 0x2000 ;  /* 0x00002000ff00c424 */ /* 0x002fe200078e00ff */
[----:B------:R-:W-:Y:S01]  /*4d10*/  UMOV UR44, UR36 ;  /* 0x00000024002c7c82 */ /* 0x000fe20008000000 */
[----:B------:R-:W-:Y:S01]  /*4d20*/  @!UP1 UIADD3 UR10, UPT, UPT, UR42, 0x80, URZ ;  /* 0x000000802a0a9890 */ /* 0x000fe2000fffe0ff */
[----:B------:R-:W-:Y:S01]  /*4d30*/  UMOV UR11, UR43 ;  /* 0x0000002b000b7c82 */ /* 0x000fe20008000000 */
[----:B------:R-:W-:Y:S02]  /*4d40*/  UMOV UR12, UR36 ;  /* 0x00000024000c7c82 */ /* 0x000fe40008000000 */
[----:B------:R-:W-:Y:S01]  /*4d50*/  IMAD.U32 R8, RZ, RZ, UR9 ;  /* 0x00000009ff087e24 */ /* 0x000fe2000f8e00ff */
[----:B------:R-:W-:Y:S01]  /*4d60*/  UMOV UR9, UR41 ;  /* 0x0000002900097c82 */ /* 0x000fe20008000000 */
[----:B------:R-:W-:Y:S01]  /*4d70*/  IMAD.U32 R9, RZ, RZ, UR8 ;  /* 0x00000008ff097e24 */ /* 0x000fe2000f8e00ff */
[----:B------:R-:W-:Y:S02]  /*4d80*/  @!UP1 UIADD3 UR8, UPT, UPT, UR7, 0x1200, URZ ;  /* 0x0000120007089890 */ /* 0x000fe4000fffe0ff */
[----:B------:R-:W-:Y:S01]  /*4d90*/  @!P4 R2UR UR18, R8 ;  /* 0x000000000812c2ca */ /* 0x000fe200000e0000 */
[----:B------:R-:W-:Y:S01]  /*4da0*/  VOTEU.ALL UP1, P4 ;  /* 0x0000000000ff7886 */ /* 0x000fe20002020000 */
[----:B------:R-:W-:Y:S01]  /*4db0*/  @!P4 R2UR UR19, R9 ;  /* 0x000000000913c2ca */ /* 0x000fe200000e0000 */
[----:B------:R-:W-:Y:S01]  /*4dc0*/  UPRMT UR14, UR37, 0x654, UR41 ;  /* 0x00000654250e7896 */ /* 0x000fe20008000029 */
[----:B------:R-:W-:Y:S05]  /*4dd0*/  @!P4 IADD3 R8, P0, PT, R30, 0x580, RZ ;  /* 0x000005801e08c810 */ /* 0x000fea0007f1e0ff */
[----:B------:R-:W-:Y:S06]  /*4de0*/  @!P4 IMAD.X R2, RZ, RZ, R31, P0 ;  /* 0x000000ffff02c224 */ /* 0x000fec00000e061f */
[----:B------:R1:W-:Y:S01]  /*4df0*/  @!UP2 UTMALDG.3D [UR40], [UR18], desc[UR16] ;  /* 0x000010281200a5b4 */ /* 0x0003e20008011000 */
[----:B------:R1:W-:Y:S01]  /*4e00*/  @!UP1 UTMALDG.3D [UR8], [UR18], desc[UR16] ;  /* 0x00001008120095b4 */ /* 0x0003e20008011000 */
[----:B------:R1:W-:Y:S01]  /*4e10*/  @!P4 SYNCS.ARRIVE.TRANS64.RED.A0TR RZ, [UR7+0x40], R0 ;  /* 0x00004000ffffc9a7 */ /* 0x0003e20008300407 */
[----:B------:R-:W-:Y:S01]  /*4e20*/  SYNCS.ARRIVE.TRANS64.RED.A1T0 RZ, [UR14], RZ ;  /* 0x000000ffffff79a7 */ /* 0x000fe2000810040e */
[----:B------:R-:W2:Y:S02]  /*4e30*/  SYNCS.PHASECHK.TRANS64.TRYWAIT P2, [UR7+0x68], R14 ;  /* 0x0000680eff0075a7 */ /* 0x000ea40008041107 */
[----:B-12---:R-:W-:Y:S05]  /*4e40*/  @!P2 BRA `(.L_x_93) ;  /* 0x000000540048a947 */ /* 0x006fea0003800000 */
.L_x_184:
        /* <DEDUP_REMOVED lines=8> */
[----:B------:R-:W-:Y:S01]  /*4ed0*/  @!UP1 UIADD3 UR32, UPT, UPT, UR7, 0x2200, URZ ;  /* 0x0000220007209890 */ /* 0x000fe2000fffe0ff */
[----:B------:R-:W-:Y:S01]  /*4ee0*/  UMOV UR35, UR43 ;  /* 0x0000002b00237c82 */ /* 0x000fe20008000000 */
[----:B------:R-:W-:Y:S03]  /*4ef0*/  @!UP1 UIADD3 UR10, UPT, UPT, UR42, 0xa0, URZ ;  /* 0x000000a02a0a9890 */ /* 0x000fe6000fffe0ff */
[----:B------:R-:W-:Y:S01]  /*4f00*/  IMAD.U32 R8, RZ, RZ, UR9 ;  /* 0x00000009ff087e24 */ /* 0x000fe2000f8e00ff */
[----:B------:R-:W-:Y:S01]  /*4f10*/  UMOV UR9, UR33 ;  /* 0x0000002100097c82 */ /* 0x000fe20008000000 */
[----:B------:R-:W-:Y:S01]  /*4f20*/  IMAD.U32 R9, RZ, RZ, UR8 ;  /* 0x00000008ff097e24 */ /* 0x000fe2000f8e00ff */
[----:B------:R-:W-:Y:S02]  /*4f30*/  @!UP1 UIADD3 UR8, UPT, UPT, UR7, 0x3200, URZ ;  /* 0x0000320007089890 */ /* 0x000fe4000fffe0ff */
[----:B------:R-:W-:Y:S01]  /*4f40*/  @!P4 R2UR UR18, R8 ;  /* 0x000000000812c2ca */ /* 0x000fe200000e0000 */
[----:B------:R-:W-:Y:S01]  /*4f50*/  VOTEU.ALL UP1, P4 ;  /* 0x0000000000ff7886 */ /* 0x000fe20002020000 */
[----:B------:R-:W-:Y:S01]  /*4f60*/  @!P4 R2UR UR19, R9 ;  /* 0x000000000913c2ca */ /* 0x000fe200000e0000 */
[----:B------:R-:W-:Y:S01]  /*4f70*/  UMOV UR11, UR43 ;  /* 0x0000002b000b7c82 */ /* 0x000fe20008000000 */
[----:B------:R-:W-:Y:S01]  /*4f80*/  UMOV UR12, UR36 ;  /* 0x00000024000c7c82 */ /* 0x000fe20008000000 */
[----:B------:R-:W-:Y:S01]  /*4f90*/  UPRMT UR14, UR37, 0x654, UR33 ;  /* 0x00000654250e7896 */ /* 0x000fe20008000021 */
[----:B------:R-:W-:Y:S05]  /*4fa0*/  @!P4 IADD3 R8, P0, PT, R30, 0x580, RZ ;  /* 0x000005801e08c810 */ /* 0x000fea0007f1e0ff */
[----:B------:R-:W-:Y:S04]  /*4fb0*/  @!P4 IMAD.X R2, RZ, RZ, R31, P0 ;  /* 0x000000ffff02c224 */ /* 0x000fe800000e061f */
[----:B------:R1:W-:Y:S01]  /*4fc0*/  @!UP2 UTMALDG.3D [UR32], [UR18], desc[UR16] ;  /* 0x000010201200a5b4 */ /* 0x0003e20008011000 */
[----:B------:R1:W-:Y:S01]  /*4fd0*/  @!UP1 UTMALDG.3D [UR8], [UR18], desc[UR16] ;  /* 0x00001008120095b4 */ /* 0x0003e20008011000 */
[----:B------:R1:W-:Y:S01]  /*4fe0*/  @!P4 SYNCS.ARRIVE.TRANS64.RED.A0TR RZ, [UR7+0x48], R0 ;  /* 0x00004800ffffc9a7 */ /* 0x0003e20008300407 */
[----:B------:R-:W-:Y:S01]  /*4ff0*/  SYNCS.ARRIVE.TRANS64.RED.A1T0 RZ, [UR14], RZ ;  /* 0x000000ffffff79a7 */ /* 0x000fe2000810040e */
[----:B------:R-:W2:Y:S02]  /*5000*/  SYNCS.PHASECHK.TRANS64.TRYWAIT P2, [UR7+0x70], R14 ;  /* 0x0000700eff0075a7 */ /* 0x000ea40008041107 */
[----:B-12---:R-:W-:Y:S05]  /*5010*/  @!P2 BRA `(.L_x_94) ;  /* 0x0000005000eca947 */ /* 0x006fea0003800000 */
.L_x_186:
[----:B------:R-:W2:Y:S01]  /*5020*/  LDC.64 R12, c[0x0][0xb18] ;  /* 0x0002c600ff0c7b82 */ /* 0x000ea20000000a00 */
[----:B------:R-:W-:Y:S01]  /*5030*/  @!P4 R2UR UR8, R2 ;  /* 0x000000000208c2ca */ /* 0x000fe200000e0000 */
[----:B------:R-:W-:Y:S01]  /*5040*/  VOTEU.ALL UP1, P4 ;  /* 0x0000000000ff7886 */ /* 0x000fe20002020000 */
[----:B------:R-:W-:Y:S01]  /*5050*/  @!P4 R2UR UR9, R8 ;  /* 0x000000000809c2ca */ /* 0x000fe200000e0000 */
[----:B------:R-:W-:Y:S01]  /*5060*/  VOTEU.ALL UP2, P4 ;  /* 0x0000000000ff7886 */ /* 0x000fe20002040000 */
[----:B------:R-:W-:Y:S03]  /*5070*/  UMOV UR16, 0x0 ;  /* 0x0000000000107882 */ /* 0x000fe60000000000 */
[----:B------:R-:W4:Y:S01]  /*5080*/  @!P1 LDC R2, c[0x0][0xb0c] ;  /* 0x0002c300ff029b82 */ /* 0x000f220000000800 */
[----:B------:R-:W-:Y:S01]  /*5090*/  @!UP1 UIADD3 UR26, UPT, UPT, UR42, 0x40, URZ ;  /* 0x000000402a1a9890 */ /* 0x000fe2000fffe0ff */
[----:B-1----:R-:W-:Y:S01]  /*50a0*/  @!P4 IMAD.MOV.U32 R0, RZ, RZ, 0x2000 ;  /* 0x00002000ff00c424 */ /* 0x002fe200078e00ff */
[----:B------:R-:W-:Y:S01]  /*50b0*/  @!UP1 UIADD3 UR24, UPT, UPT, UR7, 0x4200, URZ ;  /* 0x0000420007189890 */ /* 0x000fe2000fffe0ff */
[----:B------:R-:W-:Y:S01]  /*50c0*/  @P3 SHF.R.U32.HI R26, RZ, 0x10, R21 ;  /* 0x00000010ff1a3819 */ /* 0x000fe20000011615 */
[----:B------:R-:W-:Y:S01]  /*50d0*/  UMOV UR17, 0x10000000 ;  /* 0x1000000000117882 */ /* 0x000fe20000000000 */
[----:B------:R-:W-:Y:S01]  /*50e0*/  UMOV UR27, UR43 ;  /* 0x0000002b001b7c82 */ /* 0x000fe20008000000 */
[----:B------:R-:W-:Y:S01]  /*50f0*/  UMOV UR28, UR36 ;  /* 0x00000024001c7c82 */ /* 0x000fe20008000000 */
[----:B------:R-:W-:Y:S01]  /*5100*/  IMAD.U32 R9, RZ, RZ, UR8 ;  /* 0x00000008ff097e24 */ /* 0x000fe2000f8e00ff */
[----:B------:R-:W-:Y:S01]  /*5110*/  @!UP1 UIADD3 UR10, UPT, UPT, UR42, 0xc0, URZ ;  /* 0x000000c02a0a9890 */ /* 0x000fe2000fffe0ff */
[----:B------:R-:W-:Y:S01]  /*5120*/  IMAD.U32 R8, RZ, RZ, UR9 ;  /* 0x00000009ff087e24 */ /* 0x000fe2000f8e00ff */
[----:B------:R-:W-:Y:S01]  /*5130*/  @!UP1 UIADD3 UR8, UPT, UPT, UR7, 0x5200, URZ ;  /* 0x0000520007089890 */ /* 0x000fe2000fffe0ff */
[----:B------:R-:W-:Y:S01]  /*5140*/  VIADD R28, R28, 0x1 ;  /* 0x000000011c1c7836 */ /* 0x000fe20000000000 */
[----:B------:R-:W-:Y:S01]  /*5150*/  @!P4 R2UR UR19, R9 ;  /* 0x000000000913c2ca */ /* 0x000fe200000e0000 */
[----:B------:R-:W-:Y:S01]  /*5160*/  VOTEU.ALL UP1, P4 ;  /* 0x0000000000ff7886 */ /* 0x000fe20002020000 */
[----:B------:R-:W-:Y:S01]  /*5170*/  @!P4 R2UR UR18, R8 ;  /* 0x000000000812c2ca */ /* 0x000fe200000e0000 */
[----:B------:R-:W-:Y:S01]  /*5180*/  UMOV UR9, UR25 ;  /* 0x0000001900097c82 */ /* 0x000fe20008000000 */
[----:B------:R-:W1:Y:S01]  /*5190*/  LDC.64 R8, c[0x0][0xb10] ;  /* 0x0002c400ff087b82 */ /* 0x000e620000000a00 */
[----:B------:R-:W-:Y:S01]  /*51a0*/  UMOV UR11, UR43 ;  /* 0x0000002b000b7c82 */ /* 0x000fe20008000000 */
[----:B------:R-:W-:Y:S01]  /*51b0*/  UMOV UR12, UR36 ;  /* 0x00000024000c7c82 */ /* 0x000fe20008000000 */
[----:B------:R-:W-:Y:S08]  /*51c0*/  UPRMT UR14, UR37, 0x654, UR25 ;  /* 0x00000654250e7896 */ /* 0x000ff00008000019 */
[----:B------:R1:W-:Y:S01]  /*51d0*/  @!UP2 UTMALDG.3D [UR24], [UR18], desc[UR16] ;  /* 0x000010181200a5b4 */ /* 0x0003e20008011000 */
[----:B------:R1:W-:Y:S01]  /*51e0*/  @!UP1 UTMALDG.3D [UR8], [UR18], desc[UR16] ;  /* 0x00001008120095b4 */ /* 0x0003e20008011000 */
[----:B------:R5:W-:Y:S01]  /*51f0*/  @!P4 SYNCS.ARRIVE.TRANS64.RED.A0TR RZ, [UR7+0x50], R0 ;  /* 0x00005000ffffc9a7 */ /* 0x000be20008300407 */
[C---:B-1----:R-:W-:Y:S01]  /*5200*/  @!P1 IMAD.HI.U32 R8, R11.reuse, R8, RZ ;  /* 0x000000080b089227 */ /* 0x042fe200078e00ff */
[----:B--2---:R-:W-:Y:S02]  /*5210*/  @!P1 ISETP.NE.AND P0, PT, R12, 0x1, PT ;  /* 0x000000010c00980c */ /* 0x004fe40003f05270 */
[----:B----4-:R-:W-:Y:S01]  /*5220*/  @!P1 ISETP.NE.AND P2, PT, R2, 0x1, PT ;  /* 0x000000010200980c */ /* 0x010fe20003f45270 */
[C---:B------:R-:W-:Y:S01]  /*5230*/  @!P1 IMAD.HI.U32 R13, R10.reuse, R13, RZ ;  /* 0x0000000d0a0d9227 */ /* 0x040fe200078e00ff */
[----:B------:R-:W-:Y:S04]  /*5240*/  @!P1 SHF.R.U32.HI R8, RZ, R9, R8 ;  /* 0x00000009ff089219 */ /* 0x000fe80000011608 */
[----:B------:R-:W-:Y:S01]  /*5250*/  @!P1 SEL R8, R11, R8, !P2 ;  /* 0x000000080b089207 */ /* 0x000fe20005000000 */
[----:B------:R-:W-:Y:S01]  /*5260*/  SYNCS.ARRIVE.TRANS64.RED.A1T0 RZ, [UR14], RZ ;  /* 0x000000ffffff79a7 */ /* 0x000fe2000810040e */
[----:B------:R-:W1:Y:S01]  /*5270*/  SYNCS.PHASECHK.TRANS64.TRYWAIT P5, [UR7+0x78], R14 ;  /* 0x0000780eff0075a7 */ /* 0x000e6200080a1107 */
[----:B-----5:R-:W2:Y:S02]  /*5280*/  @!P1 LDC R0, c[0x0][0xb20] ;  /* 0x0002c800ff009b82 */ /* 0x020ea40000000800 */
[----:B--2---:R-:W-:Y:S04]  /*5290*/  @!P1 SHF.R.U32.HI R0, RZ, R0, R13 ;  /* 0x00000000ff009219 */ /* 0x004fe8000001160d */
[----:B------:R-:W-:Y:S05]  /*52a0*/  @!P1 SEL R9, R10, R0, !P0 ;  /* 0x000000000a099207 */ /* 0x000fea0004000000 */
[----:B------:R-:W-:Y:S02]  /*52b0*/  @!P1 IMAD.IADD R0, R9, 0x1, -R8 ;  /* 0x0000000109009824 */ /* 0x000fe400078e0a08 */
[----:B------:R-:W-:Y:S02]  /*52c0*/  @!P1 IMAD.IADD R8, R8, 0x1, -R9 ;  /* 0x0000000108089824 */ /* 0x000fe400078e0a09 */
[----:B------:R-:W-:Y:S02]  /*52d0*/  @!P1 IMAD R11, R0, R2, R11 ;  /* 0x00000002000b9224 */ /* 0x000fe400078e020b */
[----:B------:R-:W-:Y:S01]  /*52e0*/  @!P1 IMAD R10, R8, R12, R10 ;  /* 0x0000000c080a9224 */ /* 0x000fe200078e020a */
[----:B-1----:R-:W-:Y:S06]  /*52f0*/  @!P5 BRA `(.L_x_95) ;  /* 0x00000050004cd947 */ /* 0x002fec0003800000 */
.L_x_188:
[----:B------:R-:W-:Y:S01]  /*5300*/  @!P4 IADD3 R2, P0, PT, R30, 0x580, RZ ;  /* 0x000005801e02c810 */ /* 0x000fe20007f1e0ff */
[----:B------:R-:W-:Y:S01]  /*5310*/  VOTEU.ALL UP1, P4 ;  /* 0x0000000000ff7886 */ /* 0x000fe20002020000 */
[----:B------:R-:W-:Y:S01]  /*5320*/  VOTEU.ALL UP2, P4 ;  /* 0x0000000000ff7886 */ /* 0x000fe20002040000 */
[----:B------:R-:W-:Y:S01]  /*5330*/  UMOV UR14, 0x0 ;  /* 0x00000000000e7882 */ /* 0x000fe20000000000 */
[----:B------:R-:W-:Y:S01]  /*5340*/  @!P4 R2UR UR9, R2 ;  /* 0x000000000209c2ca */ /* 0x000fe200000e0000 */
[----:B-1----:R-:W-:Y:S01]  /*5350*/  @!P4 IMAD.X R0, RZ, RZ, R31, P0 ;  /* 0x000000ffff00c224 */ /* 0x002fe200000e061f */
[----:B------:R-:W-:Y:S01]  /*5360*/  @!UP1 UIADD3 UR17, UPT, UPT, UR7, 0x58, URZ ;  /* 0x0000005807119890 */ /* 0x000fe2000fffe0ff */
[----:B------:R-:W-:Y:S01]  /*5370*/  ISETP.NE.AND P0, PT, R28, 0x2, PT ;  /* 0x000000021c00780c */ /* 0x000fe20003f05270 */
[----:B------:R-:W-:Y:S01]  /*5380*/  @!UP1 UIADD3 UR18, UPT, UPT, UR42, 0x60, URZ ;  /* 0x000000602a129890 */ /* 0x000fe2000fffe0ff */
[----:B------:R-:W-:Y:S01]  /*5390*/  LOP3.LUT R29, R29, 0x1, RZ, 0x3c, !PT ;  /* 0x000000011d1d7812 */ /* 0x000fe200078e3cff */
[----:B------:R-:W-:Y:S01]  /*53a0*/  @!UP1 UIADD3 UR16, UPT, UPT, UR7, 0x6200, URZ ;  /* 0x0000620007109890 */ /* 0x000fe2000fffe0ff */
[----:B------:R-:W-:Y:S01]  /*53b0*/  @!P4 R2UR UR8, R0 ;  /* 0x000000000008c2ca */ /* 0x000fe200000e0000 */
[----:B------:R-:W-:Y:S01]  /*53c0*/  UMOV UR15, 0x10000000 ;  /* 0x10000000000f7882 */ /* 0x000fe20000000000 */
[----:B------:R-:W-:Y:S01]  /*53d0*/  UMOV UR19, UR43 ;  /* 0x0000002b00137c82 */ /* 0x000fe20008000000 */
[----:B------:R-:W-:Y:S01]  /*53e0*/  UMOV UR20, UR36 ;  /* 0x0000002400147c82 */ /* 0x000fe20008000000 */
[----:B------:R-:W-:Y:S01]  /*53f0*/  @!UP1 UIADD3 UR10, UPT, UPT, UR42, 0xe0, URZ ;  /* 0x000000e02a0a9890 */ /* 0x000fe2000fffe0ff */
[----:B------:R-:W-:Y:S01]  /*5400*/  SEL R0, RZ, 0x1, P0 ;  /* 0x00000001ff007807 */ /* 0x000fe20000000000 */
[----:B------:R-:W-:Y:S01]  /*5410*/  IMAD.U32 R8, RZ, RZ, UR9 ;  /* 0x00000009ff087e24 */ /* 0x000fe2000f8e00ff */
[----:B------:R-:W-:Y:S01]  /*5420*/  UMOV UR11, UR43 ;  /* 0x0000002b000b7c82 */ /* 0x000fe20008000000 */
[----:B------:R-:W-:Y:S01]  /*5430*/  UMOV UR12, UR36 ;  /* 0x00000024000c7c82 */ /* 0x000fe20008000000 */
[----:B------:R-:W-:Y:S01]  /*5440*/  UMOV UR9, UR17 ;  /* 0x0000001100097c82 */ /* 0x000fe20008000000 */
[----:B------:R-:W-:Y:S01]  /*5450*/  @P3 R2UR UR36, R26 ;  /* 0x000000001a2432ca */ /* 0x000fe200000e0000 */
[----:B------:R-:W-:Y:S01]  /*5460*/  IMAD.IADD R15, R10, 0x1, R90 ;  /* 0x000000010a0f7824 */ /* 0x000fe200078e025a */
[----:B------:R-:W-:Y:S01]  /*5470*/  @!P4 R2UR UR22, R8 ;  /* 0x000000000816c2ca */ /* 0x000fe200000e0000 */
[----:B------:R-:W-:Y:S01]  /*5480*/  IMAD.U32 R9, RZ, RZ, UR8 ;  /* 0x00000008ff097e24 */ /* 0x000fe2000f8e00ff */
[----:B------:R-:W-:Y:S01]  /*5490*/  @!UP1 UIADD3 UR8, UPT, UPT, UR7, 0x7200, URZ ;  /* 0x0000720007089890 */ /* 0x000fe2000fffe0ff */
[----:B------:R-:W-:Y:S01]  /*54a0*/  LOP3.LUT R27, R27, R0, RZ, 0x3c, !PT ;  /* 0x000000001b1b7212 */ /* 0x000fe200078e3cff */
[----:B------:R-:W-:Y:S01]  /*54b0*/  VOTEU.ALL UP1, P4 ;  /* 0x0000000000ff7886 */ /* 0x000fe20002020000 */
[----:B------:R-:W-:Y:S01]  /*54c0*/  IMAD.IADD R14, R11, 0x1, R91 ;  /* 0x000000010b0e7824 */ /* 0x000fe200078e025b */
[----:B------:R-:W-:Y:S02]  /*54d0*/  @!P4 R2UR UR23, R9 ;  /* 0x000000000917c2ca */ /* 0x000fe400000e0000 */
[----:B------:R-:W-:Y:S11]  /*54e0*/  SEL R28, R28, RZ, P0 ;  /* 0x000000ff1c1c7207 */ /* 0x000ff60000000000 */
[----:B------:R2:W-:Y:S01]  /*54f0*/  @!UP2 UTMALDG.3D [UR16], [UR22], desc[UR14] ;  /* 0x00000e101600a5b4 */ /* 0x0005e20008011000 */
[----:B------:R2:W-:Y:S01]  /*5500*/  @!UP1 UTMALDG.3D [UR8], [UR22], desc[UR14] ;  /* 0x00000e08160095b4 */ /* 0x0005e20008011000 */
[----:B------:R2:W-:Y:S01]  /*5510*/  @!P4 SYNCS.ARRIVE.TRANS64.RED.A0TR RZ, [UR7+0x58], R25 ;  /* 0x00005819ffffc9a7 */ /* 0x0005e20008300407 */
[----:B------:R-:W-:Y:S01]  /*5520*/  UPLOP3.LUT UP1, UPT, UPT, UPT, UPT, 0x80, 0x8 ;  /* 0x000000000008789c */ /* 0x000fe20003f2f070 */
[----:B------:R-:W-:Y:S01]  /*5530*/  SYNCS.ARRIVE.TRANS64.RED.A1T0 RZ, [UR13], RZ ;  /* 0x000000ffffff79a7 */ /* 0x000fe2000810040d */
[----:B------:R-:W-:Y:S09]  /*5540*/  @P3 BRA `(.L_x_96) ;  /* 0xfffffff000343947 */ /* 0x000ff2000383ffff */
[----:B------:R-:W-:-:S04]  /*5550*/  SHF.L.U32 R2, R29, 0x1f, RZ ;  /* 0x0000001f1d027819 */ /* 0x000fc800000006ff */
[----:B------:R-:W1:Y:S02]  /*5560*/  SYNCS.PHASECHK.TRANS64.TRYWAIT P0, [UR7+0x60], R2 ;  /* 0x00006002ff0075a7 */ /* 0x000e640008001107 */
[----:B-1----:R-:W-:Y:S05]  /*5570*/  @!P0 BRA `(.L_x_97) ;  /* 0x0000004c00c48947 */ /* 0x002fea0003800000 */
.L_x_190:
[----:B------:R-:W4:Y:S02]  /*5580*/  SYNCS.PHASECHK.TRANS64.TRYWAIT P0, [UR7+0x68], R2 ;  /* 0x00006802ff0075a7 */ /* 0x000f240008001107 */
[----:B----4-:R-:W-:Y:S05]  /*5590*/  @!P0 BRA `(.L_x_98) ;  /* 0x0000004c00d48947 */ /* 0x010fea0003800000 */
.L_x_192:
[----:B------:R-:W4:Y:S02]  /*55a0*/  SYNCS.PHASECHK.TRANS64.TRYWAIT P0, [UR7+0x70], R2 ;  /* 0x00007002ff0075a7 */ /* 0x000f240008001107 */
[----:B----4-:R-:W-:Y:S05]  /*55b0*/  @!P0 BRA `(.L_x_99) ;  /* 0x0000004c00e48947 */ /* 0x010fea0003800000 */
.L_x_194:
[----:B-1----:R-:W-:-:S07]  /*55c0*/  MOV R0, UR7 ;  /* 0x0000000700007c02 */ /* 0x002fce0008000f00 */
.L_x_100:
[----:B-1----:R-:W-:-:S04]  /*55d0*/  SHF.L.U32 R2, R29, 0x1f, RZ ;  /* 0x0000001f1d027819 */ /* 0x002fc800000006ff */
[----:B------:R1:W4:Y:S03]  /*55e0*/  SYNCS.PHASECHK.TRANS64.TRYWAIT P0, [R0+URZ+0x78], R2 ;  /* 0x00007802000075a7 */ /* 0x00032600080011ff */
[----:B----4-:R-:W-:Y:S05]  /*55f0*/  @!P0 NANOSLEEP.SYNCS 0x989680 ;  /* 0x009896800000895d */ /* 0x010fea0003900000 */
[----:B------:R-:W4:Y:S02]  /*5600*/  @!P0 SYNCS.PHASECHK.TRANS64 P0, [R0+URZ+0x78], R2 ;  /* 0x00007802000085a7 */ /* 0x000f2400080010ff */
[----:B--2-4-:R-:W-:Y:S05]  /*5610*/  @P0 EXIT ;  /* 0x000000000000094d */ /* 0x014fea0003800000 */
[----:B------:R-:W-:Y:S05]  /*5620*/  BRA `(.L_x_100) ;  /* 0xfffffffc00e87947 */ /* 0x000fea000383ffff */
.L_x_85:
[----:B------:R-:W-:-:S06]  /*5630*/  UISETP.GE.AND UP1, UPT, UR10, 0x4, UPT ;  /* 0x000000040a00788c */ /* 0x000fcc000bf26270 */
[----:B------:R-:W-:-:S13]  /*5640*/  PLOP3.LUT P0, PT, PT, PT, UP1, 0x80, 0x8 ;  /* 0x000000000008781c */ /* 0x000fda0003f0f018 */
[----:B------:R-:W-:Y:S05]  /*5650*/  @!P0 EXIT ;  /* 0x000000000000894d */ /* 0x000fea0003800000 */
[----:B------:R-:W-:Y:S01]  /*5660*/  BAR.SYNC.DEFER_BLOCKING 0x6, 0xa0 ;  /* 0x0182800000007b1d */ /* 0x000fe20000010000 */
[C---:B------:R-:W-:Y:S01]  /*5670*/  IMAD.SHL.U32 R4, R105.reuse, 0x20, RZ ;  /* 0x0000002069047824 */ /* 0x040fe200078e00ff */
[C---:B------:R-:W-:Y:S01]  /*5680*/  SHF.L.U32 R3, R96.reuse, 0x15, RZ ;  /* 0x0000001560037819 */ /* 0x040fe200000006ff */
[----:B------:R-:W-:Y:S01]  /*5690*/  IMAD.SHL.U32 R5, R96, 0x400, RZ ;  /* 0x0000040060057824 */ /* 0x000fe200078e00ff */
[C---:B------:R-:W-:Y:S01]  /*56a0*/  LOP3.LUT R106, R105.reuse, 0x60, RZ, 0xc0, !PT ;  /* 0x00000060696a7812 */ /* 0x040fe200078ec0ff */
[C---:B------:R-:W-:Y:S01]  /*56b0*/  IMAD.SHL.U32 R2, R105.reuse, 0x4, RZ ;  /* 0x0000000469027824 */ /* 0x040fe200078e00ff */
[----:B------:R-:W-:Y:S02]  /*56c0*/  UMOV UR48, 0x400 ;  /* 0x0000040000307882 */ /* 0x000fe40000000000 */
[----:B------:R-:W1:Y:S01]  /*56d0*/  LDC R95, c[0x0][0x370] ;  /* 0x0000dc00ff5f7b82 */ /* 0x000e620000000800 */
[----:B------:R-:W-:Y:S01]  /*56e0*/  ULEA UR48, UR37, UR48, 0x18 ;  /* 0x0000003025307291 */ /* 0x000fe2000f8ec0ff */
[C---:B------:R-:W-:Y:S01]  /*56f0*/  LOP3.LUT R104, R4.reuse, 0xb20, RZ, 0xc0, !PT ;  /* 0x00000b2004687812 */ /* 0x040fe200078ec0ff */
[----:B------:R-:W-:Y:S01]  /*5700*/  IMAD.U32 R46, R105, 0x10000, RZ ;  /* 0x00010000692e7824 */ /* 0x000fe200078e00ff */
[----:B------:R-:W-:Y:S01]  /*5710*/  LOP3.LUT R4, R4, 0xc0, RZ, 0xc0, !PT ;  /* 0x000000c004047812 */ /* 0x000fe200078ec0ff */
[----:B------:R-:W-:Y:S01]  /*5720*/  UIADD3 UR4, UPT, UPT, UR48, 0x200, URZ ;  /* 0x0000020030047890 */ /* 0x000fe2000fffe0ff */
[----:B------:R-:W-:Y:S01]  /*5730*/  LOP3.LUT R104, R104, 0x400, R5, 0xf8, !PT ;  /* 0x0000040068687812 */ /* 0x000fe200078ef805 */
[----:B------:R-:W-:Y:S01]  /*5740*/  HFMA2 R45, -RZ, RZ, 0, 0 ;  /* 0x00000000ff2d7431 */ /* 0x000fe200000001ff */
[----:B------:R-:W2:Y:S01]  /*5750*/  LDC R42, c[0x0][0xb0c] ;  /* 0x0002c300ff2a7b82 */ /* 0x000ea20000000800 */
[----:B------:R-:W-:Y:S01]  /*5760*/  LOP3.LUT R2, R4, 0x18, R2, 0xf8, !PT ;  /* 0x0000001804027812 */ /* 0x000fe200078ef802 */
[----:B------:R-:W-:Y:S01]  /*5770*/  IMAD.MOV.U32 R101, RZ, RZ, 0x1 ;  /* 0x00000001ff657424 */ /* 0x000fe200078e00ff */
[----:B------:R-:W-:Y:S01]  /*5780*/  LOP3.LUT R3, R3, 0x200000, RZ, 0xc0, !PT ;  /* 0x0020000003037812 */ /* 0x000fe200078ec0ff */
[----:B------:R-:W-:Y:S01]  /*5790*/  IMAD.MOV.U32 R100, RZ, RZ, RZ ;  /* 0x000000ffff647224 */ /* 0x000fe200078e00ff */
[----:B------:R-:W-:Y:S01]  /*57a0*/  LOP3.LUT R104, R104, R2, RZ, 0xfc, !PT ;  /* 0x0000000268687212 */ /* 0x000fe200078efcff */
[----:B------:R-:W-:Y:S01]  /*57b0*/  IMAD.MOV.U32 R109, RZ, RZ, RZ ;  /* 0x000000ffff6d7224 */ /* 0x000fe200078e00ff */
[----:B------:R-:W-:Y:S01]  /*57c0*/  MOV R97, UR4 ;  /* 0x0000000400617c02 */ /* 0x000fe20008000f00 */
[----:B------:R-:W3:Y:S01]  /*57d0*/  LDC R93, c[0x0][0xb20] ;  /* 0x0002c800ff5d7b82 */ /* 0x000ee20000000800 */
[----:B------:R-:W4:Y:S01]  /*57e0*/  LDS R0, [UR48+0x140] ;  /* 0x00014030ff007984 */ /* 0x000f220008000800 */
[----:B------:R-:W-:Y:S01]  /*57f0*/  LOP3.LUT R103, R105, 0x2, RZ, 0xc0, !PT ;  /* 0x0000000269677812 */ /* 0x000fe200078ec0ff */
[----:B------:R-:W1:Y:S01]  /*5800*/  LDCU.64 UR52, c[0x0][0x348] ;  /* 0x00006900ff3477ac */ /* 0x000e620008000a00 */
[----:B------:R-:W-:Y:S01]  /*5810*/  LOP3.LUT R46, R3, 0x400000, R46, 0xf8, !PT ;  /* 0x00400000032e7812 */ /* 0x000fe200078ef82e */
[----:B------:R-:W-:Y:S01]  /*5820*/  IMAD R104, R104, 0x2, R97 ;  /* 0x0000000268687824 */ /* 0x000fe200078e0261 */
[----:B------:R-:W-:Y:S01]  /*5830*/  LOP3.LUT R105, R105, 0x4, RZ, 0xc0, !PT ;  /* 0x0000000469697812 */ /* 0x000fe200078ec0ff */
[----:B------:R-:W1:Y:S01]  /*5840*/  LDCU.64 UR38, c[0x0][0x888] ;  /* 0x00011100ff2677ac */ /* 0x000e620008000a00 */
[----:B------:R-:W1:Y:S01]  /*5850*/  LDC R41, c[0x0][0xb30] ;  /* 0x0002cc00ff297b82 */ /* 0x000e620000000800 */
[----:B------:R-:W-:Y:S01]  /*5860*/  MOV R99, RZ ;  /* 0x000000ff00637202 */ /* 0x000fe20000000f00 */
[--C-:B------:R-:W-:Y:S01]  /*5870*/  IMAD R103, R103, -0x10, R104.reuse ;  /* 0xfffffff067677824 */ /* 0x100fe200078e0268 */
[----:B------:R-:W1:Y:S01]  /*5880*/  LDCU.64 UR44, c[0x0][0x890] ;  /* 0x00011200ff2c77ac */ /* 0x000e620008000a00 */
[----:B------:R-:W-:Y:S01]  /*5890*/  IMAD R102, R105, -0x10, R104 ;  /* 0xfffffff069667824 */ /* 0x000fe200078e0268 */
[----:B------:R-:W-:-:S03]  /*58a0*/  UMOV UR49, URZ ;  /* 0x000000ff00317c82 */ /* 0x000fc60008000000 */
[----:B------:R-:W1:Y:S01]  /*58b0*/  LDC.64 R88, c[0x0][0xb10] ;  /* 0x0002c400ff587b82 */ /* 0x000e620000000a00 */
[----:B------:R-:W-:-:S07]  /*58c0*/  UMOV UR51, URZ ;  /* 0x000000ff00337c82 */ /* 0x000fce0008000000 */
[----:B------:R-:W1:Y:S08]  /*58d0*/  LDC.64 R38, c[0x0][0xb18] ;  /* 0x0002c600ff267b82 */ /* 0x000e700000000a00 */
[----:B------:R-:W1:Y:S08]  /*58e0*/  LDC.64 R36, c[0x0][0xb28] ;  /* 0x0002ca00ff247b82 */ /* 0x000e700000000a00 */
[----:B------:R-:W1:Y:S01]  /*58f0*/  LDC.64 R86, c[0x0][0x8b0] ;  /* 0x00022c00ff567b82 */ /* 0x000e620000000a00 */
[----:B----4-:R-:W-:-:S07]  /*5900*/  IMAD.IADD R46, R0, 0x1, R46 ;  /* 0x00000001002e7824 */ /* 0x010fce00078e022e */
[----:B------:R-:W4:Y:S08]  /*5910*/  LDC.64 R84, c[0x0][0x8a8] ;  /* 0x00022a00ff547b82 */ /* 0x000f300000000a00 */
[----:B--23--:R-:W1:Y:S02]  /*5920*/  LDC R94, c[0x0][0x374] ;  /* 0x0000dd00ff5e7b82 */ /* 0x00ce640000000800 */
.L_x_144:
[----:B------:R-:W-:Y:S02]  /*5930*/  LEA R0, R109, UR48, 0x3 ;  /* 0x000000306d007c11 */ /* 0x000fe4000f8e18ff */
[----:B------:R-:W-:Y:S02]  /*5940*/  SHF.L.U32 R2, R99, 0x1f, RZ ;  /* 0x0000001f63027819 */ /* 0x000fe400000006ff */
[----:B-1----:R-:W-:Y:S02]  /*5950*/  LEA R16, R109, UR48, 0x4 ;  /* 0x000000306d107c11 */ /* 0x002fe4000f8e20ff */
[----:B------:R-:W2:Y:S02]  /*5960*/  SYNCS.PHASECHK.TRANS64.TRYWAIT P0, [R0+URZ+0x90], R2 ;  /* 0x00009002000075a7 */ /* 0x000ea400080011ff */
[----:B--23--:R-:W-:Y:S05]  /*5970*/  @!P0 BRA `(.L_x_101) ;  /* 0x0000004c000c8947 */ /* 0x00cfea0003800000 */
.L_x_195:
[----:B------:R-:W3:Y:S01]  /*5980*/  LDC.64 R10, c[0x0][0xb10] ;  /* 0x0002c400ff0a7b82 */ /* 0x000ee20000000a00 */
[----:B------:R-:W4:Y:S01]  /*5990*/  LDS.128 R16, [R16+0x120] ;  /* 0x0001200010107984 */ /* 0x000f220000000c00 */
[----:B-1----:R-:W-:Y:S01]  /*59a0*/  ISETP.NE.AND P1, PT, R41, 0x1, PT ;  /* 0x000000012900780c */ /* 0x002fe20003f25270 */
[----:B--2---:R-:W-:Y:S01]  /*59b0*/  VIADD R0, R0, 0xa0 ;  /* 0x000000a000007836 */ /* 0x004fe20000000000 */
[----:B------:R-:W-:Y:S04]  /*59c0*/  ISETP.GE.AND P0, PT, R40, 0x1, PT ;  /* 0x000000012800780c */ /* 0x000fe80003f06270 */
[----:B------:R-:W1:Y:S01]  /*59d0*/  LDC.64 R8, c[0x0][0xb18] ;  /* 0x0002c600ff087b82 */ /* 0x000e620000000a00 */
[----:B------:R-:W-:Y:S01]  /*59e0*/  PRMT R0, RZ, 0x654, R0 ;  /* 0x00000654ff007816 */ /* 0x000fe20000000000 */
[----:B------:R-:W-:Y:S01]  /*59f0*/  @!PT LDS RZ, [RZ] ;  /* 0x00000000fffff984 */ /* 0x000fe20000000800 */
[----:B------:R-:W-:Y:S01]  /*5a00*/  @!PT LDS RZ, [RZ] ;  /* 0x00000000fffff984 */ /* 0x000fe20000000800 */
[----:B------:R-:W-:Y:S01]  /*5a10*/  @!PT LDS RZ, [RZ] ;  /* 0x00000000fffff984 */ /* 0x000fe20000000800 */
[----:B------:R-:W-:Y:S01]  /*5a20*/  @!PT LDS RZ, [RZ] ;  /* 0x00000000fffff984 */ /* 0x000fe20000000800 */
[----:B------:R2:W-:Y:S06]  /*5a30*/  MEMBAR.ALL.CTA ;  /* 0x0000000000007992 */ /* 0x0005ec0000008000 */
[----:B--2---:R-:W2:Y:S01]  /*5a40*/  FENCE.VIEW.ASYNC.S ;  /* 0x00000000000073c6 */ /* 0x004ea20000000000 */
[----:B------:R-:W1:Y:S08]  /*5a50*/  @!P1 LDC R12, c[0x0][0xb20] ;  /* 0x0002c800ff0c9b82 */ /* 0x000e700000000800 */
[----:B------:R-:W1:Y:S01]  /*5a60*/  @!P1 LDC R7, c[0x0][0xb0c] ;  /* 0x0002c300ff079b82 */ /* 0x000e620000000800 */
[----:B--2---:R2:W-:Y:S01]  /*5a70*/  SYNCS.ARRIVE.TRANS64.RED.A1T0 RZ, [R0+URZ], RZ ;  /* 0x000000ff00ff79a7 */ /* 0x0045e200081004ff */
[----:B----4-:R-:W-:Y:S04]  /*5a80*/  LOP3.LUT P4, RZ, R18, 0x1, RZ, 0xc0, !PT ;  /* 0x0000000112ff7812 */ /* 0x010fe8000788c0ff */
[----:B------:R-:W-:Y:S09]  /*5a90*/  P2R R107, PR, RZ, 0x10 ;  /* 0x00000010ff6b7803 */ /* 0x000ff20000000000 */
[----:B------:R-:W-:Y:S02]  /*5aa0*/  @P4 MOV R44, R16 ;  /* 0x00000010002c4202 */ /* 0x000fe40000000f00 */
[----:B------:R-:W-:Y:S01]  /*5ab0*/  @P4 LOP3.LUT R43, R17, 0xffff, RZ, 0xc0, !PT ;  /* 0x0000ffff112b4812 */ /* 0x000fe200078ec0ff */
[----:B--23--:R-:W-:Y:S06]  /*5ac0*/  @!P0 BRA `(.L_x_102) ;  /* 0x0000000000a48947 */ /* 0x00cfec0003800000 */
[----:B------:R-:W-:Y:S01]  /*5ad0*/  IMAD.HI.U32 R0, R94, R39, RZ ;  /* 0x000000275e007227 */ /* 0x000fe200078e00ff */
[----:B------:R-:W-:Y:S02]  /*5ae0*/  ISETP.NE.AND P0, PT, R38, 0x1, PT ;  /* 0x000000012600780c */ /* 0x000fe40003f05270 */
[----:B------:R-:W-:Y:S01]  /*5af0*/  ISETP.NE.AND P2, PT, R40, 0x1, PT ;  /* 0x000000012800780c */ /* 0x000fe20003f45270 */
[----:B------:R-:W-:Y:S01]  /*5b00*/  IMAD.HI.U32 R4, R95, R88, RZ ;  /* 0x000000585f047227 */ /* 0x000fe200078e00ff */
[----:B------:R-:W-:Y:S02]  /*5b10*/  SHF.R.U32.HI R0, RZ, R93, R0 ;  /* 0x0000005dff007219 */ /* 0x000fe40000011600 */
[----:B------:R-:W-:Y:S01]  /*5b20*/  ISETP.NE.AND P3, PT, R42, 0x1, PT ;  /* 0x000000012a00780c */ /* 0x000fe20003f65270 */
[----:B------:R-:W-:Y:S01]  /*5b30*/  IMAD.HI.U32 R6, R43, R39, RZ ;  /* 0x000000272b067227 */ /* 0x000fe200078e00ff */
[-C--:B------:R-:W-:Y:S02]  /*5b40*/  SHF.R.U32.HI R4, RZ, R89.reuse, R4 ;  /* 0x00000059ff047219 */ /* 0x080fe40000011604 */
[----:B------:R-:W-:Y:S01]  /*5b50*/  SEL R0, R94, R0, !P0 ;  /* 0x000000005e007207 */ /* 0x000fe20004000000 */
[----:B------:R-:W-:Y:S01]  /*5b60*/  IMAD.HI.U32 R5, R44, R88, RZ ;  /* 0x000000582c057227 */ /* 0x000fe200078e00ff */
[----:B------:R-:W-:Y:S03]  /*5b70*/  SEL R4, R95, R4, !P3 ;  /* 0x000000045f047207 */ /* 0x000fe60005800000 */
[-C--:B------:R-:W-:Y:S01]  /*5b80*/  IMAD.HI.U32 R3, R0, R36.reuse, RZ ;  /* 0x0000002400037227 */ /* 0x080fe200078e00ff */
[----:B------:R-:W-:Y:S03]  /*5b90*/  SHF.R.U32.HI R5, RZ, R89, R5 ;  /* 0x00000059ff057219 */ /* 0x000fe60000011605 */
[----:B------:R-:W-:Y:S01]  /*5ba0*/  IMAD.HI.U32 R2, R4, R36, RZ ;  /* 0x0000002404027227 */ /* 0x000fe200078e00ff */
[----:B------:R-:W-:Y:S02]  /*5bb0*/  @P2 SHF.R.U32.HI R0, RZ, R37, R3 ;  /* 0x00000025ff002219 */ /* 0x000fe40000011603 */
[----:B------:R-:W-:Y:S02]  /*5bc0*/  SHF.R.U32.HI R3, RZ, R93, R6 ;  /* 0x0000005dff037219 */ /* 0x000fe40000011606 */
[----:B------:R-:W-:Y:S01]  /*5bd0*/  @P2 SHF.R.U32.HI R4, RZ, R37, R2 ;  /* 0x00000025ff042219 */ /* 0x000fe20000011602 */
[----:B------:R-:W-:Y:S01]  /*5be0*/  IMAD R0, R40, R0, RZ ;  /* 0x0000000028007224 */ /* 0x000fe200078e02ff */
[----:B------:R-:W-:Y:S02]  /*5bf0*/  SEL R3, R43, R3, !P0 ;  /* 0x000000032b037207 */ /* 0x000fe40004000000 */
[----:B------:R-:W-:Y:S01]  /*5c00*/  SEL R2, R44, R5, !P3 ;  /* 0x000000052c027207 */ /* 0x000fe20005800000 */
[----:B------:R-:W-:Y:S01]  /*5c10*/  IMAD R5, R40, R4, RZ ;  /* 0x0000000428057224 */ /* 0x000fe200078e02ff */
[C---:B------:R-:W-:Y:S01]  /*5c20*/  ISETP.GE.AND P0, PT, R3.reuse, R0, PT ;  /* 0x000000000300720c */ /* 0x040fe20003f06270 */
[C---:B------:R-:W-:Y:S03]  /*5c30*/  IMAD.HI.U32 R0, R3.reuse, R36, RZ ;  /* 0x0000002403007227 */ /* 0x040fe600078e00ff */
[C---:B------:R-:W-:Y:S02]  /*5c40*/  ISETP.GE.OR P0, PT, R2.reuse, R5, P0 ;  /* 0x000000050200720c */ /* 0x040fe40000706670 */
[----:B------:R-:W-:Y:S04]  /*5c50*/  SHF.R.U32.HI R0, RZ, R37, R0 ;  /* 0x00000025ff007219 */ /* 0x000fe80000011600 */
[C---:B------:R-:W-:Y:S05]  /*5c60*/  SEL R6, R3.reuse, R0, !P2 ;  /* 0x0000000003067207 */ /* 0x040fea0005000000 */
        /* <DEDUP_REMOVED lines=14> */
[----:B------:R-:W-:Y:S07]  /*5d50*/  IMAD R43, R3, R38, R43 ;  /* 0x00000026032b7224 */ /* 0x000fee00078e022b */
.L_x_102:
[----:B-1----:R-:W-:Y:S01]  /*5d60*/  @!P1 ISETP.NE.AND P0, PT, R8, 0x1, PT ;  /* 0x000000010800980c */ /* 0x002fe20003f05270 */
[----:B------:R-:W-:Y:S01]  /*5d70*/  @!P1 IMAD.HI.U32 R2, R43, R9, RZ ;  /* 0x000000092b029227 */ /* 0x000fe200078e00ff */
[----:B------:R-:W-:Y:S01]  /*5d80*/  R2UR UR42, R14 ;  /* 0x000000000e2a72ca */ /* 0x000fe200000e0000 */
[----:B------:R-:W-:Y:S01]  /*5d90*/  BSSY.RECONVERGENT B6, `(.L_x_103) ;  /* 0x0000031000067945 */ /* 0x000fe20003800200 */
[----:B------:R-:W-:Y:S01]  /*5da0*/  R2UR UR41, R15 ;  /* 0x000000000f2972ca */ /* 0x000fe200000e0000 */
[C---:B------:R-:W-:Y:S01]  /*5db0*/  @!P1 IMAD.HI.U32 R0, R44.reuse, R10, RZ ;  /* 0x0000000a2c009227 */ /* 0x040fe200078e00ff */
[----:B------:R-:W-:Y:S02]  /*5dc0*/  @!P1 SHF.R.U32.HI R2, RZ, R12, R2 ;  /* 0x0000000cff029219 */ /* 0x000fe40000011602 */
[----:B------:R-:W-:Y:S01]  /*5dd0*/  @!P1 ISETP.NE.AND P2, PT, R7, 0x1, PT ;  /* 0x000000010700980c */ /* 0x000fe20003f45270 */
[----:B------:R-:W-:Y:S01]  /*5de0*/  VIADD R109, R109, 0x1 ;  /* 0x000000016d6d7836 */ /* 0x000fe20000000000 */
[----:B------:R-:W-:Y:S02]  /*5df0*/  @!P1 SEL R2, R43, R2, !P0 ;  /* 0x000000022b029207 */ /* 0x000fe40004000000 */
[----:B------:R-:W-:Y:S02]  /*5e00*/  @!P1 SHF.R.U32.HI R0, RZ, R11, R0 ;  /* 0x0000000bff009219 */ /* 0x000fe40000011600 */
[----:B------:R-:W-:Y:S01]  /*5e10*/  LOP3.LUT P0, RZ, R97, 0x1b0, RZ, 0xc0, !PT ;  /* 0x000001b061ff7812 */ /* 0x000fe2000780c0ff */
[----:B------:R-:W-:Y:S01]  /*5e20*/  USHF.L.U32 UR42, UR42, 0x6, URZ ;  /* 0x000000062a2a7899 */ /* 0x000fe200080006ff */
[----:B------:R-:W-:Y:S01]  /*5e30*/  @!P1 SEL R3, R44, R0, !P2 ;  /* 0x000000002c039207 */ /* 0x000fe20005000000 */
[----:B------:R-:W-:Y:S01]  /*5e40*/  USHF.L.U32 UR41, UR41, 0x8, URZ ;  /* 0x0000000829297899 */ /* 0x000fe200080006ff */
[----:B------:R-:W-:Y:S03]  /*5e50*/  @P4 SHF.R.U32.HI R98, RZ, 0x10, R17 ;  /* 0x00000010ff624819 */ /* 0x000fe60000011611 */
[----:B------:R-:W-:Y:S02]  /*5e60*/  @!P1 IMAD.IADD R0, R2, 0x1, -R3 ;  /* 0x0000000102009824 */ /* 0x000fe400078e0a03 */
[----:B------:R-:W-:Y:S02]  /*5e70*/  @!P1 IMAD.IADD R2, R3, 0x1, -R2 ;  /* 0x0000000103029824 */ /* 0x000fe400078e0a02 */
[----:B------:R-:W-:Y:S02]  /*5e80*/  @!P1 IMAD R44, R0, R7, R44 ;  /* 0x00000007002c9224 */ /* 0x000fe400078e022c */
[----:B------:R-:W-:Y:S01]  /*5e90*/  @!P1 IMAD R43, R2, R8, R43 ;  /* 0x00000008022b9224 */ /* 0x000fe200078e022b */
[----:B------:R-:W-:Y:S06]  /*5ea0*/  @!P0 BRA `(.L_x_104) ;  /* 0x00000000007c8947 */ /* 0x000fec0003800000 */
[----:B------:R-:W1:Y:S01]  /*5eb0*/  LDCU.64 UR8, c[0x4][0x80] ;  /* 0x01001000ff0877ac */ /* 0x000e620008000a00 */
[----:B------:R-:W-:Y:S01]  /*5ec0*/  MOV R2, 0x0 ;  /* 0x0000000000027802 */ /* 0x000fe20000000f00 */
[----:B------:R-:W-:Y:S02]  /*5ed0*/  HFMA2 R12, -RZ, RZ, 0, 5.9604644775390625e-08 ;  /* 0x00000001ff0c7431 */ /* 0x000fe400000001ff */
[----:B------:R-:W-:Y:S01]  /*5ee0*/  IMAD.MOV.U32 R8, RZ, RZ, 0x70 ;  /* 0x00000070ff087424 */ /* 0x000fe200078e00ff */
[----:B------:R2:W3:Y:S01]  /*5ef0*/  LDC.64 R14, c[0x4][R2] ;  /* 0x01000000020e7b82 */ /* 0x0004e20000000a00 */
[----:B------:R-:W4:Y:S01]  /*5f00*/  LDCU.64 UR6, c[0x4][0x88] ;  /* 0x01001100ff0677ac */ /* 0x000f220008000a00 */
[----:B------:R-:W-:Y:S01]  /*5f10*/  IMAD.MOV.U32 R13, RZ, RZ, RZ ;  /* 0x000000ffff0d7224 */ /* 0x000fe200078e00ff */
[----:B------:R-:W2:Y:S01]  /*5f20*/  LDCU.64 UR4, c[0x4][0x8] ;  /* 0x01000100ff0477ac */ /* 0x000ea20008000a00 */
[----:B-1----:R-:W-:Y:S01]  /*5f30*/  MOV R5, UR9 ;  /* 0x0000000900057c02 */ /* 0x002fe20008000f00 */
[----:B------:R-:W-:Y:S01]  /*5f40*/  IMAD.U32 R4, RZ, RZ, UR8 ;  /* 0x00000008ff047e24 */ /* 0x000fe2000f8e00ff */
[----:B----4-:R-:W-:Y:S01]  /*5f50*/  MOV R7, UR7 ;  /* 0x0000000700077c02 */ /* 0x010fe20008000f00 */
[----:B------:R-:W-:Y:S01]  /*5f60*/  IMAD.U32 R6, RZ, RZ, UR6 ;  /* 0x00000006ff067e24 */ /* 0x000fe2000f8e00ff */
[----:B--2---:R-:W-:Y:S01]  /*5f70*/  MOV R11, UR5 ;  /* 0x00000005000b7c02 */ /* 0x004fe20008000f00 */
[----:B------:R-:W-:Y:S02]  /*5f80*/  IMAD.U32 R10, RZ, RZ, UR4 ;  /* 0x00000004ff0a7e24 */ /* 0x000fe4000f8e00ff */
[----:B------:R-:W-:Y:S07]  /*5f90*/  LEPC R20, `(.L_x_105) ;  /* 0x000000001014794e */ /* 0x000fee0000000000 */
[----:B---3-5:R-:W-:Y:S05]  /*5fa0*/  CALL.ABS.NOINC R14 ;  /* 0x000000000e007343 */ /* 0x028fea0003c00000 */
.L_x_105:
[----:B------:R-:W1:Y:S01]  /*5fb0*/  LDCU.64 UR8, c[0x4][0x80] ;  /* 0x01001000ff0877ac */ /* 0x000e620008000a00 */
[----:B------:R-:W2:Y:S01]  /*5fc0*/  LDC.64 R2, c[0x4][R2] ;  /* 0x0100000002027b82 */ /* 0x000ea20000000a00 */
[----:B------:R-:W-:Y:S02]  /*5fd0*/  HFMA2 R12, -RZ, RZ, 0, 5.9604644775390625e-08 ;  /* 0x00000001ff0c7431 */ /* 0x000fe400000001ff */
[----:B------:R-:W-:Y:S02]  /*5fe0*/  IMAD.MOV.U32 R8, RZ, RZ, 0x70 ;  /* 0x00000070ff087424 */ /* 0x000fe400078e00ff */
[----:B------:R-:W-:Y:S01]  /*5ff0*/  IMAD.MOV.U32 R13, RZ, RZ, RZ ;  /* 0x000000ffff0d7224 */ /* 0x000fe200078e00ff */
[----:B------:R-:W3:Y:S01]  /*6000*/  LDCU.64 UR6, c[0x4][0x88] ;  /* 0x01001100ff0677ac */ /* 0x000ee20008000a00 */
[----:B------:R-:W4:Y:S01]  /*6010*/  LDCU.64 UR4, c[0x4][0x8] ;  /* 0x01000100ff0477ac */ /* 0x000f220008000a00 */
[----:B-1----:R-:W-:Y:S02]  /*6020*/  MOV R4, UR8 ;  /* 0x0000000800047c02 */ /* 0x002fe40008000f00 */
[----:B------:R-:W-:Y:S02]  /*6030*/  MOV R5, UR9 ;  /* 0x0000000900057c02 */ /* 0x000fe40008000f00 */
[----:B---3--:R-:W-:Y:S01]  /*6040*/  MOV R7, UR7 ;  /* 0x0000000700077c02 */ /* 0x008fe20008000f00 */
[----:B------:R-:W-:Y:S01]  /*6050*/  IMAD.U32 R6, RZ, RZ, UR6 ;  /* 0x00000006ff067e24 */ /* 0x000fe2000f8e00ff */
[----:B----4-:R-:W-:Y:S01]  /*6060*/  MOV R11, UR5 ;  /* 0x00000005000b7c02 */ /* 0x010fe20008000f00 */
[----:B------:R-:W-:Y:S02]  /*6070*/  IMAD.U32 R10, RZ, RZ, UR4 ;  /* 0x00000004ff0a7e24 */ /* 0x000fe4000f8e00ff */
[----:B------:R-:W-:Y:S07]  /*6080*/  LEPC R20, `(.L_x_104) ;  /* 0x000000001014794e */ /* 0x000fee0000000000 */
[----:B--2---:R-:W-:Y:S05]  /*6090*/  CALL.ABS.NOINC R2 ;  /* 0x0000000002007343 */ /* 0x004fea0003c00000 */
.L_x_104:
[----:B------:R-:W-:Y:S05]  /*60a0*/  BSYNC.RECONVERGENT B6 ;  /* 0x0000000000067941 */ /* 0x000fea0003800200 */
.L_x_103:
[----:B------:R-:W-:Y:S01]  /*60b0*/  ISETP.NE.U32.AND P4, PT, R86, RZ, PT ;  /* 0x000000ff5600720c */ /* 0x000fe20003f85070 */
[----:B------:R-:W-:Y:S01]  /*60c0*/  UISETP.NE.AND UP2, UPT, UR50, URZ, UPT ;  /* 0x000000ff3200728c */ /* 0x000fe2000bf45270 */
[----:B------:R-:W-:Y:S01]  /*60d0*/  ISETP.NE.U32.AND P2, PT, RZ, UR38, PT ;  /* 0x00000026ff007c0c */ /* 0x000fe2000bf45070 */
[----:B------:R-:W-:Y:S01]  /*60e0*/  UISETP.NE.U32.AND UP1, UPT, UR44, URZ, UPT ;  /* 0x000000ff2c00728c */ /* 0x000fe2000bf25070 */
[----:B------:R-:W-:Y:S01]  /*60f0*/  ISETP.NE.AND.EX P4, PT, R87, RZ, PT, P4 ;  /* 0x000000ff5700720c */ /* 0x000fe20003f85340 */
[----:B------:R-:W-:Y:S01]  /*6100*/  UPLOP3.LUT UP0, UPT, UPT, UPT, UPT, 0x40, 0x4 ;  /* 0x000000000004789c */ /* 0x000fe20003f0e870 */
[----:B------:R-:W-:Y:S01]  /*6110*/  ISETP.NE.AND.EX P2, PT, RZ, UR39, PT, P2 ;  /* 0x00000027ff007c0c */ /* 0x000fe2000bf45320 */
[----:B------:R-:W-:Y:S01]  /*6120*/  UISETP.NE.AND.EX UP1, UPT, UR45, URZ, UPT, UP1 ;  /* 0x000000ff2d00728c */ /* 0x000fe2000bf25310 */
[----:B------:R-:W-:Y:S04]  /*6130*/  PLOP3.LUT P1, PT, PT, PT, UP2, 0x80, 0x8 ;  /* 0x000000000008781c */ /* 0x000fe80003f2f028 */
[----:B------:R-:W-:Y:S06]  /*6140*/  @UP2 UPLOP3.LUT UP0, UPT, UPT, UPT, UP1, 0x80, 0x8 ;  /* 0x000000000008289c */ /* 0x000fec0003f0f010 */
[----:B------:R-:W-:Y:S01]  /*6150*/  PLOP3.LUT P0, PT, PT, PT, UP0, 0x80, 0x8 ;  /* 0x000000000008781c */ /* 0x000fe20003f0f008 */
[----:B------:R-:W-:Y:S01]  /*6160*/  @!UPT UIADD3 URZ, UPT, UPT, URZ, URZ, URZ ;  /* 0x000000fffffff290 */ /* 0x000fe2000fffe0ff */
[----:B------:R-:W-:Y:S11]  /*6170*/  BRA.U !UP1, `(.L_x_106) ;  /* 0x0000000109387547 */ /* 0x000ff6000b800000 */
[----:B------:R-:W-:Y:S01]  /*6180*/  UISETP.NE.U32.AND UP0, UPT, UR38, URZ, UPT ;  /* 0x000000ff2600728c */ /* 0x000fe2000bf05070 */
[----:B------:R-:W-:Y:S02]  /*6190*/  HFMA2 R0, -RZ, RZ, 0, 5.9604644775390625e-08 ;  /* 0x00000001ff007431 */ /* 0x000fe400000001ff */
[----:B------:R-:W-:Y:S01]  /*61a0*/  IMAD.MOV.U32 R92, RZ, RZ, 0x1 ;  /* 0x00000001ff5c7424 */ /* 0x000fe200078e00ff */
[----:B------:R-:W-:Y:S06]  /*61b0*/  UISETP.NE.AND.EX UP0, UPT, UR39, URZ, UPT, UP0 ;  /* 0x000000ff2700728c */ /* 0x000fec000bf05300 */
[----:B------:R-:W-:Y:S05]  /*61c0*/  PLOP3.LUT P3, PT, PT, PT, UP0, 0x80, 0x8 ;  /* 0x000000000008781c */ /* 0x000fea0003f6f008 */
[----:B------:R-:W1:Y:S01]  /*61d0*/  @UP0 LDCU.64 UR6, c[0x0][0x888] ;  /* 0x00011100ff0607ac */ /* 0x000e620008000a00 */
[----:B------:R-:W-:Y:S07]  /*61e0*/  @UP0 UIMAD UR4, UR36, UR44, URZ ;  /* 0x0000002c240402a4 */ /* 0x000fee000f8e02ff */
[----:B------:R-:W-:Y:S01]  /*61f0*/  @!P3 PRMT R92, R0, 0x7610, R92 ;  /* 0x00007610005cb816 */ /* 0x000fe2000000005c */
[----:B-1----:R-:W-:Y:S03]  /*6200*/  @UP0 UIMAD.WIDE UR6, UR4, 0x4, UR6 ;  /* 0x00000004040608a5 */ /* 0x002fe6000f8e0206 */
[----:B------:R-:W1:Y:S03]  /*6210*/  @!UP0 LDCU UR4, c[0x0][0x880] ;  /* 0x00011000ff0487ac */ /* 0x000e660008000800 */
[----:B------:R-:W-:Y:S01]  /*6220*/  IMAD.U32 R2, RZ, RZ, UR6 ;  /* 0x00000006ff027e24 */ /* 0x000fe2000f8e00ff */
[----:B------:R-:W-:Y:S05]  /*6230*/  MOV R3, UR7 ;  /* 0x0000000700037c02 */ /* 0x000fea0008000f00 */
[----:B-----5:R2:W5:Y:S02]  /*6240*/  @P3 LDG.E R49, desc[UR46][R2.64] ;  /* 0x0000002e02313981 */ /* 0x020564000c1e1900 */
[----:B-12---:R-:W-:Y:S02]  /*6250*/  @!P3 IMAD.U32 R49, RZ, RZ, UR4 ;  /* 0x00000004ff31be24 */ /* 0x006fe4000f8e00ff */
.L_x_106:
[----:B------:R-:W-:Y:S05]  /*6260*/  @!P4 BRA `(.L_x_107) ;  /* 0x000000000020c947 */ /* 0x000fea0003800000 */
[----:B------:R-:W-:Y:S04]  /*6270*/  ISETP.NE.U32.AND P3, PT, R84, RZ, PT ;  /* 0x000000ff5400720c */ /* 0x000fe80003f65070 */
[----:B------:R-:W-:Y:S11]  /*6280*/  ISETP.NE.AND.EX P3, PT, R85, RZ, PT, P3 ;  /* 0x000000ff5500720c */ /* 0x000ff60003f65330 */
[----:B------:R-:W-:Y:S02]  /*6290*/  @!UPT UIADD3 URZ, UPT, UPT, URZ, URZ, URZ ;  /* 0x000000fffffff290 */ /* 0x000fe4000fffe0ff */
[----:B------:R-:W1:Y:S01]  /*62a0*/  @P3 LDC.64 R2, c[0x0][0x8a8] ;  /* 0x00022a00ff023b82 */ /* 0x000e620000000a00 */
[----:B------:R-:W-:Y:S04]  /*62b0*/  @P3 IMAD R0, R86, UR36, RZ ;  /* 0x0000002456003c24 */ /* 0x000fe8000f8e02ff */
[----:B-1----:R-:W-:Y:S05]  /*62c0*/  @P3 IMAD.WIDE R2, R0, 0x4, R2 ;  /* 0x0000000400023825 */ /* 0x002fea00078e0202 */
[----:B-----5:R1:W5:Y:S02]  /*62d0*/  @P3 LDG.E R47, desc[UR46][R2.64] ;  /* 0x0000002e022f3981 */ /* 0x020364000c1e1900 */
[----:B-1----:R-:W2:Y:S02]  /*62e0*/  @!P3 LDC R47, c[0x0][0x8a0] ;  /* 0x00022800ff2fbb82 */ /* 0x002ea40000000800 */
.L_x_107:
[----:B-----5:R-:W-:Y:S01]  /*62f0*/  FSETP.NEU.AND P3, PT, R49, RZ, PT ;  /* 0x000000ff3100720b */ /* 0x020fe20003f6d000 */
[----:B------:R-:W-:Y:S01]  /*6300*/  BSSY B1, `(.L_x_108) ;  /* 0x0000039000017945 */ /* 0x000fe20003800000 */
[----:B------:R-:W-:Y:S01]  /*6310*/  SEL R3, RZ, 0xffffffff, P2 ;  /* 0xffffffffff037807 */ /* 0x000fe20001000000 */
[----:B------:R-:W-:Y:S01]  /*6320*/  IMAD.MOV.U32 R61, RZ, RZ, 0x1 ;  /* 0x00000001ff3d7424 */ /* 0x000fe200078e00ff */
[----:B------:R-:W-:Y:S01]  /*6330*/  @P1 LOP3.LUT P2, RZ, R92, 0xff, RZ, 0xc0, !PT ;  /* 0x000000ff5cff1812 */ /* 0x000fe2000784c0ff */
[----:B------:R-:W-:Y:S01]  /*6340*/  IMAD R48, R45, 0x80, R46 ;  /* 0x000000802d307824 */ /* 0x000fe200078e022e */
[----:B------:R-:W-:Y:S01]  /*6350*/  @P1 SEL R0, RZ, 0xffffffff, P3 ;  /* 0xffffffffff001807 */ /* 0x000fe20001800000 */
[----:B------:R-:W-:Y:S01]  /*6360*/  IMAD R110, R105, -0x10, R103 ;  /* 0xfffffff0696e7824 */ /* 0x000fe200078e0267 */
[----:B------:R-:W-:Y:S01]  /*6370*/  LOP3.LUT R101, R101, 0x1, RZ, 0x3c, !PT ;  /* 0x0000000165657812 */ /* 0x000fe200078e3cff */
[----:B------:R-:W-:Y:S01]  /*6380*/  IMAD.MOV.U32 R60, RZ, RZ, RZ ;  /* 0x000000ffff3c7224 */ /* 0x000fe200078e00ff */
[----:B------:R-:W-:Y:S02]  /*6390*/  @P0 SEL R0, R3, R0, !P2 ;  /* 0x0000000003000207 */ /* 0x000fe40005000000 */
[----:B------:R-:W-:Y:S02]  /*63a0*/  CS2R R82, SRZ ;  /* 0x0000000000527805 */ /* 0x000fe4000001ff00 */
[----:B------:R-:W-:Y:S02]  /*63b0*/  LEA R112, R45, UR48, 0x3 ;  /* 0x000000302d707c11 */ /* 0x000fe4000f8e18ff */
[----:B------:R-:W-:Y:S02]  /*63c0*/  CS2R R80, SRZ ;  /* 0x0000000000507805 */ /* 0x000fe4000001ff00 */
[----:B------:R-:W-:Y:S02]  /*63d0*/  @P1 LOP3.LUT R0, R0, 0x1, RZ, 0xc0, !PT ;  /* 0x0000000100001812 */ /* 0x000fe400078ec0ff */
[----:B------:R-:W-:Y:S02]  /*63e0*/  CS2R R74, SRZ ;  /* 0x00000000004a7805 */ /* 0x000fe4000001ff00 */
[----:B------:R-:W-:Y:S02]  /*63f0*/  PLOP3.LUT P2, PT, PT, PT, UP1, 0x80, 0x8 ;  /* 0x000000000008781c */ /* 0x000fe40003f4f018 */
[----:B------:R-:W-:Y:S02]  /*6400*/  CS2R R72, SRZ ;  /* 0x0000000000487805 */ /* 0x000fe4000001ff00 */
[----:B------:R-:W-:Y:S02]  /*6410*/  ISETP.NE.U32.OR P5, PT, R0, 0x1, !P1 ;  /* 0x000000010000780c */ /* 0x000fe40004fa5470 */
[----:B------:R-:W-:Y:S02]  /*6420*/  CS2R R66, SRZ ;  /* 0x0000000000427805 */ /* 0x000fe4000001ff00 */
[----:B------:R-:W-:Y:S02]  /*6430*/  LOP3.LUT P4, R108, R92, 0xff, RZ, 0xc0, !PT ;  /* 0x000000ff5c6c7812 */ /* 0x000fe4000788c0ff */
[----:B------:R-:W-:Y:S02]  /*6440*/  CS2R R64, SRZ ;  /* 0x0000000000407805 */ /* 0x000fe4000001ff00 */
[----:B------:R-:W-:Y:S02]  /*6450*/  SEL R2, RZ, 0xffffffff, P3 ;  /* 0xffffffffff027807 */ /* 0x000fe40001800000 */
[----:B------:R-:W-:Y:S02]  /*6460*/  CS2R R58, SRZ ;  /* 0x00000000003a7805 */ /* 0x000fe4000001ff00 */
[----:B------:R-:W-:Y:S02]  /*6470*/  P2R R111, PR, RZ, 0x20 ;  /* 0x00000020ff6f7803 */ /* 0x000fe40000000000 */
[----:B------:R-:W-:Y:S02]  /*6480*/  CS2R R56, SRZ ;  /* 0x0000000000387805 */ /* 0x000fe4000001ff00 */
[----:B------:R-:W-:Y:S02]  /*6490*/  @P2 SEL R2, R3, R2, !P4 ;  /* 0x0000000203022207 */ /* 0x000fe40006000000 */
[----:B------:R-:W-:Y:S02]  /*64a0*/  @P5 SHF.L.U32 R0, R101, 0x1f, RZ ;  /* 0x0000001f65005819 */ /* 0x000fe400000006ff */
[----:B------:R-:W-:Y:S02]  /*64b0*/  LOP3.LUT R2, R2, 0x1, RZ, 0xc0, !PT ;  /* 0x0000000102027812 */ /* 0x000fe400078ec0ff */
[----:B------:R1:W3:Y:S02]  /*64c0*/  @P5 SYNCS.PHASECHK.TRANS64.TRYWAIT P1, [UR48+0x40], R0 ;  /* 0x00004000ff0055a7 */ /* 0x0002e40008021130 */
[----:B------:R-:W-:Y:S04]  /*64d0*/  ISETP.NE.U32.AND P2, PT, R2, 0x1, PT ;  /* 0x000000010200780c */ /* 0x000fe80003f45070 */
[----:B------:R-:W-:Y:S02]  /*64e0*/  P2R R62, PR, RZ, 0x4 ;  /* 0x00000004ff3e7803 */ /* 0x000fe40000000000 */
[----:B-1----:R-:W-:Y:S04]  /*64f0*/  SHF.L.U32 R0, R100, 0x1f, RZ ;  /* 0x0000001f64007819 */ /* 0x002fe800000006ff */
[----:B------:R1:W4:Y:S01]  /*6500*/  SYNCS.PHASECHK.TRANS64.TRYWAIT P0, [R112+URZ+0xb0], R0 ;  /* 0x0000b000700075a7 */ /* 0x00032200080011ff */
[----:B---3--:R-:W-:Y:S01]  /*6510*/  @P5 SEL R61, RZ, 0x1, !P1 ;  /* 0x00000001ff3d5807 */ /* 0x008fe20004800000 */
[----:B-1----:R-:W-:Y:S06]  /*6520*/  @!P5 BRA `(.L_x_109) ;  /* 0x000000000058d947 */ /* 0x002fec0003800000 */
[----:B------:R-:W-:Y:S01]  /*6530*/  IMAD.MOV.U32 R83, RZ, RZ, RZ ;  /* 0x000000ffff537224 */ /* 0x000fe200078e00ff */
[----:B------:R-:W-:Y:S01]  /*6540*/  ISETP.NE.AND P1, PT, R61, RZ, PT ;  /* 0x000000ff3d00720c */ /* 0x000fe20003f25270 */
[----:B------:R-:W-:Y:S01]  /*6550*/  BSSY B0, `(.L_x_110) ;  /* 0x000000c000007945 */ /* 0x000fe20003800000 */
[----:B------:R-:W-:Y:S02]  /*6560*/  CS2R R58, SRZ ;  /* 0x00000000003a7805 */ /* 0x000fe4000001ff00 */
[----:B------:R-:W-:Y:S02]  /*6570*/  CS2R R56, SRZ ;  /* 0x0000000000387805 */ /* 0x000fe4000001ff00 */
[----:B------:R-:W-:Y:S02]  /*6580*/  CS2R R66, SRZ ;  /* 0x0000000000427805 */ /* 0x000fe4000001ff00 */
[----:B------:R-:W-:Y:S02]  /*6590*/  CS2R R64, SRZ ;  /* 0x0000000000407805 */ /* 0x000fe4000001ff00 */
[----:B------:R-:W-:Y:S02]  /*65a0*/  CS2R R74, SRZ ;  /* 0x00000000004a7805 */ /* 0x000fe4000001ff00 */
[----:B------:R-:W-:Y:S02]  /*65b0*/  CS2R R72, SRZ ;  /* 0x0000000000487805 */ /* 0x000fe4000001ff00 */
[----:B------:R-:W-:Y:S01]  /*65c0*/  CS2R R80, SRZ ;  /* 0x0000000000507805 */ /* 0x000fe2000001ff00 */
[----:B------:R-:W-:Y:S06]  /*65d0*/  @P1 BRA `(.L_x_111) ;  /* 0x00000000000c1947 */ /* 0x000fec0003800000 */
[----:B------:R-:W-:Y:S04]  /*65e0*/  SHF.L.U32 R3, R101, 0x1f, RZ ;  /* 0x0000001f65037819 */ /* 0x000fe800000006ff */
[----:B------:R-:W1:Y:S02]  /*65f0*/  SYNCS.PHASECHK.TRANS64.TRYWAIT P1, [UR48+0x40], R3 ;  /* 0x00004003ff0075a7 */ /* 0x000e640008021130 */
[----:B-1----:R-:W-:Y:S05]  /*6600*/  @!P1 BRA `(.L_x_112) ;  /* 0x0000003c00fc9947 */ /* 0x002fea0003800000 */
.L_x_111:
[----:B------:R-:W-:Y:S05]  /*6610*/  BSYNC B0 ;  /* 0x0000000000007941 */ /* 0x000fea0003800000 */
.L_x_110:
[----:B------:R-:W-:Y:S01]  /*6620*/  ISETP.NE.AND P1, PT, R62, RZ, PT ;  /* 0x000000ff3e00720c */ /* 0x000fe20003f25270 */
[----:B------:R-:W-:Y:S11]  /*6630*/  HFMA2 R60, -RZ, RZ, 0, 5.9604644775390625e-08 ;  /* 0x00000001ff3c7431 */ /* 0x000ff600000001ff */
[----:B------:R-:W-:Y:S01]  /*6640*/  @!UPT UIADD3 URZ, UPT, UPT, URZ, URZ, URZ ;  /* 0x000000fffffff290 */ /* 0x000fe2000fffe0ff */
[----:B------:R3:W1:Y:S04]  /*6650*/  @P1 LDS.128 R56, [R104] ;  /* 0x0000000068381984 */ /* 0x0006680000000c00 */
[----:B------:R3:W1:Y:S04]  /*6660*/  @P1 LDS.128 R64, [R103+0x10] ;  /* 0x0000100067401984 */ /* 0x0006680000000c00 */
[----:B------:R3:W1:Y:S04]  /*6670*/  @P1 LDS.128 R72, [R102+0x20] ;  /* 0x0000200066481984 */ /* 0x0006680000000c00 */
[----:B------:R3:W1:Y:S02]  /*6680*/  @P1 LDS.128 R80, [R110+0x30] ;  /* 0x000030006e501984 */ /* 0x0006640000000c00 */
.L_x_109:
[----:B------:R-:W-:Y:S05]  /*6690*/  BSYNC B1 ;  /* 0x0000000000017941 */ /* 0x000fea0003800000 */
.L_x_108:
[----:B-1----:R-:W-:Y:S04]  /*66a0*/  SHF.R.U32.HI R2, RZ, 0x15, R48 ;  /* 0x00000015ff027819 */ /* 0x002fe80000011630 */
[----:B------:R-:W-:Y:S01]  /*66b0*/  LOP3.LUT P1, RZ, R2, 0x3, R96, 0x48, !PT ;  /* 0x0000000302ff7812 */ /* 0x000fe20007824860 */
[----:B------:R-:W-:Y:S01]  /*66c0*/  @!UPT UIADD3 URZ, UPT, UPT, URZ, URZ, URZ ;  /* 0x000000fffffff290 */ /* 0x000fe2000fffe0ff */
[----:B----4-:R-:W-:Y:S11]  /*66d0*/  @P0 BRA `(.L_x_113) ;  /* 0x0000000000080947 */ /* 0x010ff60003800000 */
[----:B------:R-:W1:Y:S02]  /*66e0*/  SYNCS.PHASECHK.TRANS64.TRYWAIT P0, [R112+URZ+0xb0], R0 ;  /* 0x0000b000700075a7 */ /* 0x000e6400080011ff */
[----:B-1----:R-:W-:Y:S05]  /*66f0*/  @!P0 BRA `(.L_x_114) ;  /* 0x0000003c00d88947 */ /* 0x002fea0003800000 */
.L_x_113:
[----:B------:R-:W-:Y:S05]  /*6700*/  @!P1 BRA `(.L_x_115) ;  /* 0x0000000000409947 */ /* 0x000fea0003800000 */
[----:B------:R-:W4:Y:S01]  /*6710*/  LDCU.64 UR8, c[0x4][0x70] ;  /* 0x01000e00ff0877ac */ /* 0x000f220008000a00 */
[----:B------:R-:W-:Y:S01]  /*6720*/  MOV R3, 0x0 ;  /* 0x0000000000037802 */ /* 0x000fe20000000f00 */
[----:B------:R-:W-:Y:S02]  /*6730*/  HFMA2 R12, -RZ, RZ, 0, 5.9604644775390625e-08 ;  /* 0x00000001ff0c7431 */ /* 0x000fe400000001ff */
[----:B------:R-:W-:Y:S02]  /*6740*/  IMAD.MOV.U32 R8, RZ, RZ, 0x192 ;  /* 0x00000192ff087424 */ /* 0x000fe400078e00ff */
[----:B------:R-:W-:Y:S01]  /*6750*/  IMAD.MOV.U32 R13, RZ, RZ, RZ ;  /* 0x000000ffff0d7224 */ /* 0x000fe200078e00ff */
[----:B------:R-:W5:Y:S01]  /*6760*/  LDCU.64 UR6, c[0x4][0x78] ;  /* 0x01000f00ff0677ac */ /* 0x000f620008000a00 */
[----:B------:R-:W1:Y:S01]  /*6770*/  LDC.64 R2, c[0x4][R3] ;  /* 0x0100000003027b82 */ /* 0x000e620000000a00 */
[----:B------:R-:W2:Y:S01]  /*6780*/  LDCU.64 UR4, c[0x4][0x10] ;  /* 0x01000200ff0477ac */ /* 0x000ea20008000a00 */
[----:B----4-:R-:W-:Y:S01]  /*6790*/  MOV R5, UR9 ;  /* 0x0000000900057c02 */ /* 0x010fe20008000f00 */
[----:B------:R-:W-:Y:S01]  /*67a0*/  IMAD.U32 R4, RZ, RZ, UR8 ;  /* 0x00000008ff047e24 */ /* 0x000fe2000f8e00ff */
[----:B-----5:R-:W-:Y:S01]  /*67b0*/  MOV R7, UR7 ;  /* 0x0000000700077c02 */ /* 0x020fe20008000f00 */
[----:B------:R-:W-:Y:S01]  /*67c0*/  IMAD.U32 R6, RZ, RZ, UR6 ;  /* 0x00000006ff067e24 */ /* 0x000fe2000f8e00ff */
[----:B--2---:R-:W-:Y:S01]  /*67d0*/  MOV R11, UR5 ;  /* 0x00000005000b7c02 */ /* 0x004fe20008000f00 */
[----:B------:R-:W-:Y:S02]  /*67e0*/  IMAD.U32 R10, RZ, RZ, UR4 ;  /* 0x00000004ff0a7e24 */ /* 0x000fe4000f8e00ff */
[----:B------:R-:W-:Y:S07]  /*67f0*/  LEPC R20, `(.L_x_115) ;  /* 0x000000001014794e */ /* 0x000fee0000000000 */
[----:B-1-3--:R-:W-:Y:S05]  /*6800*/  CALL.ABS.NOINC R2 ;  /* 0x0000000002007343 */ /* 0x00afea0003c00000 */
.L_x_115:
[----:B------:R-:W-:Y:S01]  /*6810*/  SHF.L.U32 R50, R56, 0x10, RZ ;  /* 0x0000001038327819 */ /* 0x000fe200000006ff */
[----:B------:R-:W-:Y:S05]  /*6820*/  WARPSYNC.ALL ;  /* 0x0000000000007948 */ /* 0x000fea0003800000 */
[----:B------:R-:W-:Y:S01]  /*6830*/  R2UR UR4, R48 ;  /* 0x00000000300472ca */ /* 0x000fe200000e0000 */
[----:B------:R-:W-:Y:S01]  /*6840*/  BSSY.RECONVERGENT B0, `(.L_x_116) ;  /* 0x000008c000007945 */ /* 0x000fe20003800200 */
[----:B------:R-:W-:Y:S02]  /*6850*/  LOP3.LUT R51, R56, 0xffff0000, RZ, 0xc0, !PT ;  /* 0xffff000038337812 */ /* 0x000fe400078ec0ff */
[----:B------:R-:W-:Y:S02]  /*6860*/  SHF.L.U32 R52, R57, 0x10, RZ ;  /* 0x0000001039347819 */ /* 0x000fe400000006ff */
[----:B------:R-:W-:Y:S07]  /*6870*/  ISETP.NE.AND P0, PT, R106, RZ, PT ;  /* 0x000000ff6a00720c */ /* 0x000fee0003f05270 */
[----:B------:R-:W1:Y:S02]  /*6880*/  LDTM.x32 R4, tmem[UR4] ;  /* 0x00000004000479ee */ /* 0x000e6400082c0000 */
[C---:B-12---:R-:W-:Y:S01]  /*6890*/  FMUL R0, R47.reuse, R4 ;  /* 0x000000042f007220 */ /* 0x046fe20000400000 */
[C---:B------:R-:W-:Y:S01]  /*68a0*/  FMUL R2, R47.reuse, R5 ;  /* 0x000000052f027220 */ /* 0x040fe20000400000 */
[C---:B------:R-:W-:Y:S01]  /*68b0*/  FMUL R4, R47.reuse, R8 ;  /* 0x000000082f047220 */ /* 0x040fe20000400000 */
[C---:B------:R-:W-:Y:S01]  /*68c0*/  FMUL R3, R47.reuse, R6 ;  /* 0x000000062f037220 */ /* 0x040fe20000400000 */
[C---:B------:R-:W-:Y:S01]  /*68d0*/  FMUL R5, R47.reuse, R9 ;  /* 0x000000092f057220 */ /* 0x040fe20000400000 */
[C---:B------:R-:W-:Y:S01]  /*68e0*/  FMUL R8, R47.reuse, R12 ;  /* 0x0000000c2f087220 */ /* 0x040fe20000400000 */
[C---:B------:R-:W-:Y:S01]  /*68f0*/  FMUL R6, R47.reuse, R10 ;  /* 0x0000000a2f067220 */ /* 0x040fe20000400000 */
[C---:B------:R-:W-:Y:S01]  /*6900*/  FMUL R9, R47.reuse, R13 ;  /* 0x0000000d2f097220 */ /* 0x040fe20000400000 */
[----:B------:R-:W-:Y:S01]  /*6910*/  FMUL R12, R47, R16 ;  /* 0x000000102f0c7220 */ /* 0x000fe20000400000 */
[----:B------:R-:W-:Y:S01]  /*6920*/  FFMA R0, R49, R50, R0 ;  /* 0x0000003231007223 */ /* 0x000fe20000000000 */
[C---:B------:R-:W-:Y:S01]  /*6930*/  FMUL R10, R47.reuse, R14 ;  /* 0x0000000e2f0a7220 */ /* 0x040fe20000400000 */
[C---:B------:R-:W-:Y:S01]  /*6940*/  FMUL R13, R47.reuse, R17 ;  /* 0x000000112f0d7220 */ /* 0x040fe20000400000 */
[----:B------:R-:W-:Y:S01]  /*6950*/  FMUL R16, R47, R20 ;  /* 0x000000142f107220 */ /* 0x000fe20000400000 */
[----:B------:R-:W-:Y:S01]  /*6960*/  FFMA R2, R49, R51, R2 ;  /* 0x0000003331027223 */ /* 0x000fe20000000002 */
[C---:B------:R-:W-:Y:S01]  /*6970*/  FMUL R14, R47.reuse, R18 ;  /* 0x000000122f0e7220 */ /* 0x040fe20000400000 */
        /* <DEDUP_REMOVED lines=8> */
[----:B------:R-:W-:Y:S01]  /*6a00*/  LOP3.LUT R32, R57, 0xffff0000, RZ, 0xc0, !PT ;  /* 0xffff000039207812 */ /* 0x000fe200078ec0ff */
[C---:B------:R-:W-:Y:S01]  /*6a10*/  FMUL R26, R47.reuse, R30 ;  /* 0x0000001e2f1a7220 */ /* 0x040fe20000400000 */
[----:B------:R-:W-:Y:S01]  /*6a20*/  FMUL R29, R47, R33 ;  /* 0x000000212f1d7220 */ /* 0x000fe20000400000 */
[----:B------:R-:W-:Y:S01]  /*6a30*/  SHF.L.U32 R33, R58, 0x10, RZ ;  /* 0x000000103a217819 */ /* 0x000fe200000006ff */
[----:B------:R-:W-:Y:S01]  /*6a40*/  FFMA R3, R49, R52, R3 ;  /* 0x0000003431037223 */ /* 0x000fe20000000003 */
[----:B------:R-:W-:Y:S01]  /*6a50*/  F2FP.BF16.F32.PACK_AB R52, R2, R0 ;  /* 0x000000000234723e */ /* 0x000fe200000010ff */
[----:B------:R-:W-:Y:S01]  /*6a60*/  FMUL R7, R47, R7 ;  /* 0x000000072f077220 */ /* 0x000fe20000400000 */
[----:B------:R-:W-:Y:S01]  /*6a70*/  SHF.L.U32 R0, R59, 0x10, RZ ;  /* 0x000000103b007819 */ /* 0x000fe200000006ff */
[----:B------:R-:W-:Y:S01]  /*6a80*/  FMUL R30, R47, R34 ;  /* 0x000000222f1e7220 */ /* 0x000fe20000400000 */
[----:B------:R-:W-:Y:S01]  /*6a90*/  LOP3.LUT R34, R58, 0xffff0000, RZ, 0xc0, !PT ;  /* 0xffff00003a227812 */ /* 0x000fe200078ec0ff */
[----:B------:R-:W-:Y:S01]  /*6aa0*/  FFMA R7, R49, R32, R7 ;  /* 0x0000002031077223 */ /* 0x000fe20000000007 */
[----:B------:R-:W-:Y:S01]  /*6ab0*/  LOP3.LUT R2, R59, 0xffff0000, RZ, 0xc0, !PT ;  /* 0xffff00003b027812 */ /* 0x000fe200078ec0ff */
[----:B------:R-:W-:Y:S01]  /*6ac0*/  FFMA R4, R49, R33, R4 ;  /* 0x0000002131047223 */ /* 0x000fe20000000004 */
[----:B------:R-:W-:Y:S01]  /*6ad0*/  FMUL R11, R47, R11 ;  /* 0x0000000b2f0b7220 */ /* 0x000fe20000400000 */
[----:B------:R-:W-:Y:S01]  /*6ae0*/  FFMA R5, R49, R34, R5 ;  /* 0x0000002231057223 */ /* 0x000fe20000000005 */
[----:B------:R-:W-:Y:S01]  /*6af0*/  F2FP.BF16.F32.PACK_AB R53, R7, R3 ;  /* 0x000000030735723e */ /* 0x000fe200000010ff */
[C---:B------:R-:W-:Y:S01]  /*6b00*/  FFMA R6, R49.reuse, R0, R6 ;  /* 0x0000000031067223 */ /* 0x040fe20000000006 */
[C---:B------:R-:W-:Y:S01]  /*6b10*/  SHF.L.U32 R0, R64.reuse, 0x10, RZ ;  /* 0x0000001040007819 */ /* 0x040fe200000006ff */
[----:B------:R-:W-:Y:S01]  /*6b20*/  FFMA R11, R49, R2, R11 ;  /* 0x00000002310b7223 */ /* 0x000fe2000000000b */
[----:B------:R-:W-:Y:S01]  /*6b30*/  LOP3.LUT R2, R64, 0xffff0000, RZ, 0xc0, !PT ;  /* 0xffff000040027812 */ /* 0x000fe200078ec0ff */
[----:B------:R-:W-:Y:S01]  /*6b40*/  FMUL R15, R47, R15 ;  /* 0x0000000f2f0f7220 */ /* 0x000fe20000400000 */
[----:B------:R-:W-:Y:S01]  /*6b50*/  SHF.L.U32 R3, R65, 0x10, RZ ;  /* 0x0000001041037819 */ /* 0x000fe200000006ff */
[----:B------:R-:W-:Y:S01]  /*6b60*/  FFMA R8, R49, R0, R8 ;  /* 0x0000000031087223 */ /* 0x000fe20000000008 */
[----:B------:R-:W-:Y:S01]  /*6b70*/  LOP3.LUT R0, R65, 0xffff0000, RZ, 0xc0, !PT ;  /* 0xffff000041007812 */ /* 0x000fe200078ec0ff */
[C---:B------:R-:W-:Y:S01]  /*6b80*/  FFMA R9, R49.reuse, R2, R9 ;  /* 0x0000000231097223 */ /* 0x040fe20000000009 */
[C---:B------:R-:W-:Y:S01]  /*6b90*/  SHF.L.U32 R2, R66.reuse, 0x10, RZ ;  /* 0x0000001042027819 */ /* 0x040fe200000006ff */
[----:B------:R-:W-:Y:S01]  /*6ba0*/  FFMA R10, R49, R3, R10 ;  /* 0x00000003310a7223 */ /* 0x000fe2000000000a */
[----:B------:R-:W-:Y:S01]  /*6bb0*/  SHF.L.U32 R3, R67, 0x10, RZ ;  /* 0x0000001043037819 */ /* 0x000fe200000006ff */
[C---:B------:R-:W-:Y:S01]  /*6bc0*/  FFMA R15, R49.reuse, R0, R15 ;  /* 0x00000000310f7223 */ /* 0x040fe2000000000f */
[----:B------:R-:W-:Y:S01]  /*6bd0*/  LOP3.LUT R0, R66, 0xffff0000, RZ, 0xc0, !PT ;  /* 0xffff000042007812 */ /* 0x000fe200078ec0ff */
[----:B------:R-:W-:Y:S01]  /*6be0*/  FFMA R12, R49, R2, R12 ;  /* 0x00000002310c7223 */ /* 0x000fe2000000000c */
[C---:B------:R-:W-:Y:S01]  /*6bf0*/  SHF.L.U32 R2, R72.reuse, 0x10, RZ ;  /* 0x0000001048027819 */ /* 0x040fe200000006ff */
[----:B------:R-:W-:Y:S01]  /*6c00*/  FMUL R19, R47, R19 ;  /* 0x000000132f137220 */ /* 0x000fe20000400000 */
[----:B------:R-:W-:Y:S01]  /*6c10*/  F2FP.BF16.F32.PACK_AB R54, R5, R4 ;  /* 0x000000040536723e */ /* 0x000fe200000010ff */
[----:B------:R-:W-:Y:S01]  /*6c20*/  FFMA R13, R49, R0, R13 ;  /* 0x00000000310d7223 */ /* 0x000fe2000000000d */
[----:B------:R-:W-:Y:S01]  /*6c30*/  LOP3.LUT R0, R67, 0xffff0000, RZ, 0xc0, !PT ;  /* 0xffff000043007812 */ /* 0x000fe200078ec0ff */
[----:B------:R-:W-:Y:S01]  /*6c40*/  FFMA R14, R49, R3, R14 ;  /* 0x00000003310e7223 */ /* 0x000fe2000000000e */
[----:B------:R-:W-:Y:S01]  /*6c50*/  LOP3.LUT R3, R72, 0xffff0000, RZ, 0xc0, !PT ;  /* 0xffff000048037812 */ /* 0x000fe200078ec0ff */
[----:B------:R-:W-:Y:S01]  /*6c60*/  FMUL R23, R47, R23 ;  /* 0x000000172f177220 */ /* 0x000fe20000400000 */
[----:B------:R-:W-:Y:S01]  /*6c70*/  F2FP.BF16.F32.PACK_AB R55, R11, R6 ;  /* 0x000000060b37723e */ /* 0x000fe200000010ff */
[----:B------:R-:W-:Y:S01]  /*6c80*/  FFMA R19, R49, R0, R19 ;  /* 0x0000000031137223 */ /* 0x000fe20000000013 */
[----:B------:R-:W-:Y:S01]  /*6c90*/  SHF.L.U32 R0, R73, 0x10, RZ ;  /* 0x0000001049007819 */ /* 0x000fe200000006ff */
[----:B------:R-:W-:Y:S01]  /*6ca0*/  FFMA R16, R49, R2, R16 ;  /* 0x0000000231107223 */ /* 0x000fe20000000010 */
[----:B------:R-:W-:Y:S01]  /*6cb0*/  LOP3.LUT R2, R73, 0xffff0000, RZ, 0xc0, !PT ;  /* 0xffff000049027812 */ /* 0x000fe200078ec0ff */
[----:B------:R-:W-:Y:S01]  /*6cc0*/  FFMA R17, R49, R3, R17 ;  /* 0x0000000331117223 */ /* 0x000fe20000000011 */
[----:B------:R-:W-:Y:S01]  /*6cd0*/  SHF.L.U32 R3, R75, 0x10, RZ ;  /* 0x000000104b037819 */ /* 0x000fe200000006ff */
[----:B------:R-:W-:Y:S01]  /*6ce0*/  FFMA R18, R49, R0, R18 ;  /* 0x0000000031127223 */ /* 0x000fe20000000012 */
[C---:B------:R-:W-:Y:S01]  /*6cf0*/  SHF.L.U32 R0, R74.reuse, 0x10, RZ ;  /* 0x000000104a007819 */ /* 0x040fe200000006ff */
[----:B------:R1:W-:Y:S01]  /*6d00*/  STS.128 [R104], R52 ;  /* 0x0000003468007388 */ /* 0x0003e20000000c00 */
[----:B------:R-:W-:Y:S01]  /*6d10*/  F2FP.BF16.F32.PACK_AB R8, R9, R8 ;  /* 0x000000080908723e */ /* 0x000fe200000010ff */
[C---:B------:R-:W-:Y:S01]  /*6d20*/  FFMA R23, R49.reuse, R2, R23 ;  /* 0x0000000231177223 */ /* 0x040fe20000000017 */
[----:B------:R-:W-:Y:S01]  /*6d30*/  LOP3.LUT R2, R74, 0xffff0000, RZ, 0xc0, !PT ;  /* 0xffff00004a027812 */ /* 0x000fe200078ec0ff */
[----:B------:R-:W-:Y:S01]  /*6d40*/  FFMA R20, R49, R0, R20 ;  /* 0x0000000031147223 */ /* 0x000fe20000000014 */
[----:B------:R-:W-:Y:S01]  /*6d50*/  LOP3.LUT R0, R75, 0xffff0000, RZ, 0xc0, !PT ;  /* 0xffff00004b007812 */ /* 0x000fe200078ec0ff */
[----:B------:R-:W-:Y:S01]  /*6d60*/  FMUL R27, R47, R27 ;  /* 0x0000001b2f1b7220 */ /* 0x000fe20000400000 */
[----:B------:R-:W-:Y:S01]  /*6d70*/  F2FP.BF16.F32.PACK_AB R9, R15, R10 ;  /* 0x0000000a0f09723e */ /* 0x000fe200000010ff */
[C---:B------:R-:W-:Y:S01]  /*6d80*/  FFMA R21, R49.reuse, R2, R21 ;  /* 0x0000000231157223 */ /* 0x040fe20000000015 */
[C---:B------:R-:W-:Y:S01]  /*6d90*/  FFMA R22, R49.reuse, R3, R22 ;  /* 0x0000000331167223 */ /* 0x040fe20000000016 */
[----:B------:R-:W-:Y:S01]  /*6da0*/  FFMA R27, R49, R0, R27 ;  /* 0x00000000311b7223 */ /* 0x000fe2000000001b */
[C---:B------:R-:W-:Y:S01]  /*6db0*/  SHF.L.U32 R2, R80.reuse, 0x10, RZ ;  /* 0x0000001050027819 */ /* 0x040fe200000006ff */
[C---:B------:R-:W-:Y:S01]  /*6dc0*/  FMUL R31, R47.reuse, R31 ;  /* 0x0000001f2f1f7220 */ /* 0x040fe20000400000 */
[----:B------:R-:W-:Y:S01]  /*6dd0*/  LOP3.LUT R0, R80, 0xffff0000, RZ, 0xc0, !PT ;  /* 0xffff000050007812 */ /* 0x000fe200078ec0ff */
[----:B------:R-:W-:Y:S01]  /*6de0*/  FMUL R35, R47, R35 ;  /* 0x000000232f237220 */ /* 0x000fe20000400000 */
[----:B------:R-:W-:Y:S01]  /*6df0*/  SHF.L.U32 R3, R81, 0x10, RZ ;  /* 0x0000001051037819 */ /* 0x000fe200000006ff */
[----:B------:R-:W-:Y:S01]  /*6e00*/  FFMA R24, R49, R2, R24 ;  /* 0x0000000231187223 */ /* 0x000fe20000000018 */
[----:B------:R-:W-:Y:S01]  /*6e10*/  F2FP.BF16.F32.PACK_AB R10, R13, R12 ;  /* 0x0000000c0d0a723e */ /* 0x000fe200000010ff */
[----:B------:R-:W-:Y:S01]  /*6e20*/  FFMA R25, R49, R0, R25 ;  /* 0x0000000031197223 */ /* 0x000fe20000000019 */
[----:B------:R-:W-:Y:S01]  /*6e30*/  F2FP.BF16.F32.PACK_AB R11, R19, R14 ;  /* 0x0000000e130b723e */ /* 0x000fe200000010ff */
[----:B------:R-:W-:Y:S01]  /*6e40*/  FFMA R26, R49, R3, R26 ;  /* 0x00000003311a7223 */ /* 0x000fe2000000001a */
[----:B------:R-:W-:Y:S02]  /*6e50*/  LOP3.LUT R0, R81, 0xffff0000, RZ, 0xc0, !PT ;  /* 0xffff000051007812 */ /* 0x000fe400078ec0ff */
[C---:B------:R-:W-:Y:S01]  /*6e60*/  SHF.L.U32 R2, R82.reuse, 0x10, RZ ;  /* 0x0000001052027819 */ /* 0x040fe200000006ff */
[----:B------:R1:W-:Y:S01]  /*6e70*/  STS.128 [R103+0x10], R8 ;  /* 0x0000100867007388 */ /* 0x0003e20000000c00 */
[----:B------:R-:W-:Y:S01]  /*6e80*/  LOP3.LUT R3, R82, 0xffff0000, RZ, 0xc0, !PT ;  /* 0xffff000052037812 */ /* 0x000fe200078ec0ff */
[----:B------:R-:W-:Y:S01]  /*6e90*/  FFMA R31, R49, R0, R31 ;  /* 0x00000000311f7223 */ /* 0x000fe2000000001f */
[----:B------:R-:W-:Y:S01]  /*6ea0*/  SHF.L.U32 R4, R83, 0x10, RZ ;  /* 0x0000001053047819 */ /* 0x000fe200000006ff */
[----:B------:R-:W-:Y:S01]  /*6eb0*/  FFMA R28, R49, R2, R28 ;  /* 0x00000002311c7223 */ /* 0x000fe2000000001c */
[----:B------:R-:W-:Y:S01]  /*6ec0*/  F2FP.BF16.F32.PACK_AB R16, R17, R16 ;  /* 0x000000101110723e */ /* 0x000fe200000010ff */
[----:B------:R-:W-:Y:S01]  /*6ed0*/  FFMA R29, R49, R3, R29 ;  /* 0x00000003311d7223 */ /* 0x000fe2000000001d */
[----:B------:R-:W-:Y:S01]  /*6ee0*/  LOP3.LUT R5, R83, 0xffff0000, RZ, 0xc0, !PT ;  /* 0xffff000053057812 */ /* 0x000fe200078ec0ff */
[----:B------:R-:W-:Y:S01]  /*6ef0*/  FFMA R30, R49, R4, R30 ;  /* 0x00000004311e7223 */ /* 0x000fe2000000001e */
[----:B------:R-:W-:Y:S02]  /*6f00*/  F2FP.BF16.F32.PACK_AB R17, R23, R18 ;  /* 0x000000121711723e */ /* 0x000fe400000010ff */
[----:B------:R-:W-:Y:S01]  /*6f10*/  F2FP.BF16.F32.PACK_AB R18, R21, R20 ;  /* 0x000000141512723e */ /* 0x000fe200000010ff */
[----:B------:R-:W-:Y:S01]  /*6f20*/  FFMA R35, R49, R5, R35 ;  /* 0x0000000531237223 */ /* 0x000fe20000000023 */
[----:B------:R-:W-:Y:S02]  /*6f30*/  F2FP.BF16.F32.PACK_AB R19, R27, R22 ;  /* 0x000000161b13723e */ /* 0x000fe400000010ff */
[----:B------:R-:W-:Y:S02]  /*6f40*/  F2FP.BF16.F32.PACK_AB R24, R25, R24 ;  /* 0x000000181918723e */ /* 0x000fe400000010ff */
[----:B------:R-:W-:Y:S01]  /*6f50*/  F2FP.BF16.F32.PACK_AB R25, R31, R26 ;  /* 0x0000001a1f19723e */ /* 0x000fe200000010ff */
[----:B------:R1:W-:Y:S01]  /*6f60*/  STS.128 [R102+0x20], R16 ;  /* 0x0000201066007388 */ /* 0x0003e20000000c00 */
[----:B------:R-:W-:Y:S02]  /*6f70*/  F2FP.BF16.F32.PACK_AB R26, R29, R28 ;  /* 0x0000001c1d1a723e */ /* 0x000fe400000010ff */
[----:B------:R-:W-:Y:S05]  /*6f80*/  F2FP.BF16.F32.PACK_AB R27, R35, R30 ;  /* 0x0000001e231b723e */ /* 0x000fea00000010ff */
[----:B------:R1:W-:Y:S01]  /*6f90*/  STS.128 [R110+0x30], R24 ;  /* 0x000030186e007388 */ /* 0x0003e20000000c00 */
[----:B------:R-:W-:Y:S01]  /*6fa0*/  @!PT LDS RZ, [RZ] ;  /* 0x00000000fffff984 */ /* 0x000fe20000000800 */
[----:B------:R-:W-:Y:S01]  /*6fb0*/  @!PT LDS RZ, [RZ] ;  /* 0x00000000fffff984 */ /* 0x000fe20000000800 */
[----:B------:R-:W-:Y:S01]  /*6fc0*/  @!PT LDS RZ, [RZ] ;  /* 0x00000000fffff984 */ /* 0x000fe20000000800 */
[----:B------:R-:W-:Y:S01]  /*6fd0*/  @!PT LDS RZ, [RZ] ;  /* 0x00000000fffff984 */ /* 0x000fe20000000800 */
[----:B------:R2:W-:Y:S07]  /*6fe0*/  MEMBAR.ALL.CTA ;  /* 0x0000000000007992 */ /* 0x0005ee0000008000 */
[----:B--2---:R-:W2:Y:S02]  /*6ff0*/  FENCE.VIEW.ASYNC.S ;  /* 0x00000000000073c6 */ /* 0x004ea40000000000 */
[----:B--2---:R-:W-:Y:S06]  /*7000*/  BAR.SYNC.DEFER_BLOCKING 0x1, 0x80 ;  /* 0x0042000000007b1d */ /* 0x004fec0000010000 */
[----:B------:R-:W-:Y:S05]  /*7010*/  @P0 BRA `(.L_x_117) ;  /* 0x0000000000380947 */ /* 0x000fea0003800000 */
[----:B------:R-:W-:Y:S02]  /*7020*/  UIADD3 UR4, UPT, UPT, UR48, 0x200, URZ ;  /* 0x0000020030047890 */ /* 0x000fe4000fffe0ff */
[----:B------:R-:W-:Y:S01]  /*7030*/  UIADD3 UR8, UP0, UPT, UR52, 0x680, URZ ;  /* 0x0000068034087890 */ /* 0x000fe2000ff1e0ff */
[----:B------:R-:W-:Y:S01]  /*7040*/  UMOV UR43, UR36 ;  /* 0x00000024002b7c82 */ /* 0x000fe20008000000 */
[----:B------:R-:W-:Y:S02]  /*7050*/  UIADD3 UR5, UPT, UPT, UR41, 0x80, URZ ;  /* 0x0000008029057890 */ /* 0x000fe4000fffe0ff */
[----:B------:R-:W-:Y:S01]  /*7060*/  MOV R97, UR4 ;  /* 0x0000000400617c02 */ /* 0x000fe20008000f00 */
[----:B------:R-:W-:Y:S02]  /*7070*/  UIADD3.X UR9, UPT, UPT, URZ, UR53, URZ, UP0, !UPT ;  /* 0x00000035ff097290 */ /* 0x000fe400087fe4ff */
[----:B------:R-:W-:Y:S01]  /*7080*/  UIADD3 UR4, UPT, UPT, UR48, 0x1200, URZ ;  /* 0x0000120030047890 */ /* 0x000fe2000fffe0ff */
[----:B------:R-:W-:Y:S01]  /*7090*/  R2UR UR40, R97 ;  /* 0x00000000612872ca */ /* 0x000fe200000e0000 */
[----:B------:R-:W-:Y:S01]  /*70a0*/  UMOV UR6, UR42 ;  /* 0x0000002a00067c82 */ /* 0x000fe20008000000 */
[----:B------:R-:W-:Y:S11]  /*70b0*/  UMOV UR7, UR36 ;  /* 0x0000002400077c82 */ /* 0x000ff60008000000 */
[----:B------:R2:W-:Y:S01]  /*70c0*/  UTMASTG.3D [UR40], [UR8] ;  /* 0x00000028080073b5 */ /* 0x0005e20008010000 */
[----:B------:R2:W-:Y:S01]  /*70d0*/  UTMASTG.3D [UR4], [UR8] ;  /* 0x00000004080073b5 */ /* 0x0005e20008010000 */
[----:B------:R0:W-:Y:S01]  /*70e0*/  UTMACMDFLUSH ;  /* 0x00000000000079b7 */ /* 0x0001e20000000000 */
[----:B--2---:R-:W-:Y:S04]  /*70f0*/  DEPBAR.LE SB0, 0x1 ;  /* 0x000080400000791a */ /* 0x004fe80000000000 */
.L_x_117:
[----:B------:R-:W-:Y:S05]  /*7100*/  BSYNC.RECONVERGENT B0 ;  /* 0x0000000000007941 */ /* 0x000fea0003800200 */
.L_x_116:
[----:B------:R-:W-:Y:S01]  /*7110*/  BAR.SYNC.DEFER_BLOCKING 0x1, 0x80 ;  /* 0x0042000000007b1d */ /* 0x000fe20000010000 */
[----:B------:R-:W-:Y:S01]  /*7120*/  ISETP.NE.AND P1, PT, R111, RZ, PT ;  /* 0x000000ff6f00720c */ /* 0x000fe20003f25270 */
[----:B------:R-:W-:Y:S01]  /*7130*/  UISETP.NE.AND UP0, UPT, UR49, URZ, UPT ;  /* 0x000000ff3100728c */ /* 0x000fe2000bf05270 */
[----:B------:R-:W-:Y:S11]  /*7140*/  LEA R2, R60, UR48, 0x3 ;  /* 0x000000303c027c11 */ /* 0x000ff6000f8e18ff */
[----:B------:R-:W-:Y:S01]  /*7150*/  @P1 SHF.L.U32 R3, R101, 0x1f, RZ ;  /* 0x0000001f65031819 */ /* 0x000fe200000006ff */
[----:B------:R-:W-:Y:S06]  /*7160*/  BRA.U !UP0, `(.L_x_118) ;  /* 0x0000000108247547 */ /* 0x000fec000b800000 */
[----:B------:R-:W-:Y:S01]  /*7170*/  IMAD.U32 R4, RZ, RZ, UR51 ;  /* 0x00000033ff047e24 */ /* 0x000fe2000f8e00ff */
[----:B------:R-:W-:Y:S01]  /*7180*/  MOV R0, UR37 ;  /* 0x0000002500007c02 */ /* 0x000fe20008000f00 */
[----:B------:R-:W-:Y:S03]  /*7190*/  UIADD3 UR51, UPT, UPT, UR51, 0x1, URZ ;  /* 0x0000000133337890 */ /* 0x000fe6000fffe0ff */
[----:B------:R-:W-:Y:S01]  /*71a0*/  @P1 LEA R4, R4, UR48, 0x3 ;  /* 0x0000003004041c11 */ /* 0x000fe2000f8e18ff */
[----:B------:R-:W-:Y:S04]  /*71b0*/  UISETP.NE.AND UP0, UPT, UR51, 0x4, UPT ;  /* 0x000000043300788c */ /* 0x000fe8000bf05270 */
[----:B------:R-:W-:Y:S01]  /*71c0*/  @P1 VIADD R4, R4, 0x60 ;  /* 0x0000006004041836 */ /* 0x000fe20000000000 */
[----:B------:R-:W-:Y:S04]  /*71d0*/  USEL UR51, UR51, URZ, UP0 ;  /* 0x000000ff33337287 */ /* 0x000fe80008000000 */
[----:B------:R-:W-:Y:S04]  /*71e0*/  @P1 PRMT R0, R0, 0x654, R4 ;  /* 0x0000065400001816 */ /* 0x000fe80000000004 */
[----:B------:R2:W-:Y:S04]  /*71f0*/  @P1 SYNCS.ARRIVE.TRANS64.RED.A1T0 RZ, [R0+URZ], RZ ;  /* 0x000000ff00ff19a7 */ /* 0x0005e800081004ff */
.L_x_118:
[----:B------:R-:W4:Y:S01]  /*7200*/  @P1 SYNCS.PHASECHK.TRANS64.TRYWAIT P0, [R2+URZ+0x40], R3 ;  /* 0x00004003020015a7 */ /* 0x000f2200080011ff */
[----:B------:R-:W-:Y:S01]  /*7210*/  BSSY B1, `(.L_x_119) ;  /* 0x0000016000017945 */ /* 0x000fe20003800000 */
[----:B----4-:R-:W-:Y:S03]  /*7220*/  @P1 SEL R61, RZ, 0x1, !P0 ;  /* 0x00000001ff3d1807 */ /* 0x010fe60004000000 */
[----:B------:R-:W-:Y:S05]  /*7230*/  @!P1 BRA `(.L_x_120) ;  /* 0x00000000004c9947 */ /* 0x000fea0003800000 */
[----:B------:R-:W-:Y:S01]  /*7240*/  ISETP.NE.AND P0, PT, R61, RZ, PT ;  /* 0x000000ff3d00720c */ /* 0x000fe20003f05270 */
[----:B------:R-:W-:Y:S01]  /*7250*/  BSSY B0, `(.L_x_121) ;  /* 0x000000b000007945 */ /* 0x000fe20003800000 */
[----:B------:R-:W-:Y:S11]  /*7260*/  ISETP.NE.AND P1, PT, R62, RZ, PT ;  /* 0x000000ff3e00720c */ /* 0x000ff60003f25270 */
[----:B------:R-:W-:Y:S02]  /*7270*/  @!UPT UIADD3 URZ, UPT, UPT, URZ, URZ, URZ ;  /* 0x000000fffffff290 */ /* 0x000fe4000fffe0ff */
[C---:B------:R-:W-:Y:S01]  /*7280*/  @P1 IMAD R6, R60.reuse, 0x2000, R104 ;  /* 0x000020003c061824 */ /* 0x040fe200078e0268 */
[C---:B------:R-:W-:Y:S01]  /*7290*/  @P1 LEA R4, R60.reuse, R102, 0xd ;  /* 0x000000663c041211 */ /* 0x040fe200078e68ff */
[C---:B------:R-:W-:Y:S02]  /*72a0*/  @P1 IMAD R5, R60.reuse, 0x2000, R103 ;  /* 0x000020003c051824 */ /* 0x040fe400078e0267 */
[----:B------:R-:W-:Y:S01]  /*72b0*/  @P1 IMAD R3, R60, 0x2000, R110 ;  /* 0x000020003c031824 */ /* 0x000fe200078e026e */
[----:B------:R-:W-:Y:S06]  /*72c0*/  @P0 BRA `(.L_x_122) ;  /* 0x00000000000c0947 */ /* 0x000fec0003800000 */
[----:B--2---:R-:W-:Y:S04]  /*72d0*/  SHF.L.U32 R0, R101, 0x1f, RZ ;  /* 0x0000001f65007819 */ /* 0x004fe800000006ff */
[----:B------:R-:W2:Y:S02]  /*72e0*/  SYNCS.PHASECHK.TRANS64.TRYWAIT P0, [R2+URZ+0x40], R0 ;  /* 0x00004000020075a7 */ /* 0x000ea400080011ff */
[----:B--2---:R-:W-:Y:S05]  /*72f0*/  @!P0 BRA `(.L_x_123) ;  /* 0x0000003000ec8947 */ /* 0x004fea0003800000 */
.L_x_122:
[----:B------:R-:W-:Y:S05]  /*7300*/  BSYNC B0 ;  /* 0x0000000000007941 */ /* 0x000fea0003800000 */
.L_x_121:
[----:B------:R-:W-:Y:S02]  /*7310*/  ISETP.NE.AND P0, PT, R62, RZ, PT ;  /* 0x000000ff3e00720c */ /* 0x000fe40003f05270 */
[----:B------:R-:W-:Y:S11]  /*7320*/  IADD3 R60, PT, PT, R60, 0x1, RZ ;  /* 0x000000013c3c7810 */ /* 0x000ff60007ffe0ff */
[----:B------:R4:W1:Y:S04]  /*7330*/  @P0 LDS.128 R56, [R6] ;  /* 0x0000000006380984 */ /* 0x0008680000000c00 */
[----:B------:R4:W1:Y:S04]  /*7340*/  @P0 LDS.128 R64, [R5+0x10] ;  /* 0x0000100005400984 */ /* 0x0008680000000c00 */
[----:B------:R4:W1:Y:S04]  /*7350*/  @P0 LDS.128 R72, [R4+0x20] ;  /* 0x0000200004480984 */ /* 0x0008680000000c00 */
[----:B------:R4:W1:Y:S02]  /*7360*/  @P0 LDS.128 R80, [R3+0x30] ;  /* 0x0000300003500984 */ /* 0x0008640000000c00 */
.L_x_120:
[----:B------:R-:W-:Y:S05]  /*7370*/  BSYNC B1 ;  /* 0x0000000000017941 */ /* 0x000fea0003800000 */
.L_x_119:
[----:B--2---:R-:W-:Y:S05]  /*7380*/  VIADD R0, R48, 0x20 ;  /* 0x0000002030007836 */ /* 0x004fea0000000000 */
[----:B------:R-:W-:Y:S04]  /*7390*/  SHF.R.U32.HI R0, RZ, 0x15, R0 ;  /* 0x00000015ff007819 */ /* 0x000fe80000011600 */
[----:B------:R-:W-:Y:S11]  /*73a0*/  LOP3.LUT P0, RZ, R0, 0x3, R96, 0x48, !PT ;  /* 0x0000000300ff7812 */ /* 0x000ff60007804860 */
[----:B------:R-:W-:Y:S02]  /*73b0*/  @!UPT UIADD3 URZ, UPT, UPT, URZ, URZ, URZ ;  /* 0x000000fffffff290 */ /* 0x000fe4000fffe0ff */
[----:B------:R-:W-:Y:S05]  /*73c0*/  @!P0 BRA `(.L_x_124) ;  /* 0x0000000000408947 */ /* 0x000fea0003800000 */
[----:B------:R-:W2:Y:S01]  /*73d0*/  LDCU.64 UR8, c[0x4][0x70] ;  /* 0x01000e00ff0877ac */ /* 0x000ea20008000a00 */
[----:B----4-:R-:W-:Y:S01]  /*73e0*/  MOV R3, 0x0 ;  /* 0x0000000000037802 */ /* 0x010fe20000000f00 */
[----:B------:R-:W-:Y:S02]  /*73f0*/  HFMA2 R12, -RZ, RZ, 0, 5.9604644775390625e-08 ;  /* 0x00000001ff0c7431 */ /* 0x000fe400000001ff */
[----:B-1----:R-:W-:Y:S02]  /*7400*/  IMAD.MOV.U32 R8, RZ, RZ, 0x192 ;  /* 0x00000192ff087424 */ /* 0x002fe400078e00ff */
[----:B------:R-:W-:Y:S01]  /*7410*/  IMAD.MOV.U32 R13, RZ, RZ, RZ ;  /* 0x000000ffff0d7224 */ /* 0x000fe200078e00ff */
[----:B------:R-:W1:Y:S01]  /*7420*/  LDCU.64 UR6, c[0x4][0x78] ;  /* 0x01000f00ff0677ac */ /* 0x000e620008000a00 */
[----:B------:R-:W4:Y:S01]  /*7430*/  LDC.64 R2, c[0x4][R3] ;  /* 0x0100000003027b82 */ /* 0x000f220000000a00 */
[----:B------:R-:W5:Y:S01]  /*7440*/  LDCU.64 UR4, c[0x4][0x10] ;  /* 0x01000200ff0477ac */ /* 0x000f620008000a00 */
[----:B--2---:R-:W-:Y:S01]  /*7450*/  MOV R5, UR9 ;  /* 0x0000000900057c02 */ /* 0x004fe20008000f00 */
[----:B------:R-:W-:Y:S01]  /*7460*/  IMAD.U32 R4, RZ, RZ, UR8 ;  /* 0x00000008ff047e24 */ /* 0x000fe2000f8e00ff */
[----:B-1----:R-:W-:Y:S01]  /*7470*/  MOV R7, UR7 ;  /* 0x0000000700077c02 */ /* 0x002fe20008000f00 */
[----:B------:R-:W-:Y:S01]  /*7480*/  IMAD.U32 R6, RZ, RZ, UR6 ;  /* 0x00000006ff067e24 */ /* 0x000fe2000f8e00ff */
[----:B-----5:R-:W-:Y:S01]  /*7490*/  MOV R11, UR5 ;  /* 0x00000005000b7c02 */ /* 0x020fe20008000f00 */
[----:B------:R-:W-:Y:S02]  /*74a0*/  IMAD.U32 R10, RZ, RZ, UR4 ;  /* 0x00000004ff0a7e24 */ /* 0x000fe4000f8e00ff */
[----:B------:R-:W-:Y:S07]  /*74b0*/  LEPC R20, `(.L_x_124) ;  /* 0x000000001014794e */ /* 0x000fee0000000000 */
[----:B---34-:R-:W-:Y:S05]  /*74c0*/  CALL.ABS.NOINC R2 ;  /* 0x0000000002007343 */ /* 0x018fea0003c00000 */
.L_x_124:
[----:B------:R-:W-:Y:S01]  /*74d0*/  ISETP.NE.AND P6, PT, R111, RZ, PT ;  /* 0x000000ff6f00720c */ /* 0x000fe20003fc5270 */
[----:B------:R-:W-:Y:S05]  /*74e0*/  WARPSYNC.ALL ;  /* 0x0000000000007948 */ /* 0x000fea0003800000 */
[----:B------:R-:W-:Y:S01]  /*74f0*/  R2UR UR4, R48 ;  /* 0x00000000300472ca */ /* 0x000fe200000e0000 */
[----:B------:R-:W-:Y:S01]  /*7500*/  BSSY.RECONVERGENT B0, `(.L_x_125) ;  /* 0x0000094000007945 */ /* 0x000fe20003800200 */
[----:B------:R-:W-:Y:S02]  /*7510*/  MOV R50, UR51 ;  /* 0x0000003300327c02 */ /* 0x000fe40008000f00 */
[----:B-1--4-:R-:W-:Y:S02]  /*7520*/  SHF.L.U32 R3, R56, 0x10, RZ ;  /* 0x0000001038037819 */ /* 0x012fe400000006ff */
[----:B------:R-:W-:Y:S02]  /*7530*/  MOV R63, UR37 ;  /* 0x00000025003f7c02 */ /* 0x000fe40008000f00 */
[----:B------:R-:W-:Y:S02]  /*7540*/  @P6 LEA R50, R50, UR48, 0x3 ;  /* 0x0000003032326c11 */ /* 0x000fe4000f8e18ff */
[----:B------:R-:W-:Y:S02]  /*7550*/  LOP3.LUT R51, R57, 0xffff0000, RZ, 0xc0, !PT ;  /* 0xffff000039337812 */ /* 0x000fe400078ec0ff */
[----:B------:R-:W-:Y:S01]  /*7560*/  @P6 IADD3 R50, PT, PT, R50, 0x60, RZ ;  /* 0x0000006032326810 */ /* 0x000fe20007ffe0ff */
[----:B------:R-:W1:Y:S01]  /*7570*/  LDTM.x32 R4, tmem[UR4+0x20] ;  /* 0x00002004000479ee */ /* 0x000e6200082c0000 */
[----:B------:R-:W-:Y:S02]  /*7580*/  ISETP.NE.AND P0, PT, R106, RZ, PT ;  /* 0x000000ff6a00720c */ /* 0x000fe40003f05270 */
[----:B------:R-:W-:Y:S02]  /*7590*/  @P6 PRMT R63, R63, 0x654, R50 ;  /* 0x000006543f3f6816 */ /* 0x000fe40000000032 */
[----:B------:R-:W-:Y:S01]  /*75a0*/  SHF.L.U32 R50, R57, 0x10, RZ ;  /* 0x0000001039327819 */ /* 0x000fe200000006ff */
[C---:B-1----:R-:W-:Y:S01]  /*75b0*/  FMUL R0, R47.reuse, R4 ;  /* 0x000000042f007220 */ /* 0x042fe20000400000 */
[----:B------:R-:W-:Y:S01]  /*75c0*/  LOP3.LUT R4, R56, 0xffff0000, RZ, 0xc0, !PT ;  /* 0xffff000038047812 */ /* 0x000fe200078ec0ff */
[C---:B------:R-:W-:Y:S01]  /*75d0*/  FMUL R2, R47.reuse, R5 ;  /* 0x000000052f027220 */ /* 0x040fe20000400000 */
[----:B------:R-:W-:Y:S01]  /*75e0*/  FMUL R7, R47, R7 ;  /* 0x000000072f077220 */ /* 0x000fe20000400000 */
[----:B------:R-:W-:Y:S01]  /*75f0*/  FFMA R0, R49, R3, R0 ;  /* 0x0000000331007223 */ /* 0x000fe20000000000 */
[----:B------:R-:W-:Y:S01]  /*7600*/  FMUL R3, R47, R6 ;  /* 0x000000062f037220 */ /* 0x000fe20000400000 */
[----:B------:R-:W-:Y:S01]  /*7610*/  FFMA R2, R49, R4, R2 ;  /* 0x0000000431027223 */ /* 0x000fe20000000002 */
[C---:B------:R-:W-:Y:S01]  /*7620*/  FMUL R4, R47.reuse, R8 ;  /* 0x000000082f047220 */ /* 0x040fe20000400000 */
[C---:B------:R-:W-:Y:S01]  /*7630*/  FMUL R8, R47.reuse, R12 ;  /* 0x0000000c2f087220 */ /* 0x040fe20000400000 */
[C---:B------:R-:W-:Y:S01]  /*7640*/  FMUL R12, R47.reuse, R16 ;  /* 0x000000102f0c7220 */ /* 0x040fe20000400000 */
[C---:B------:R-:W-:Y:S01]  /*7650*/  FMUL R16, R47.reuse, R20 ;  /* 0x000000142f107220 */ /* 0x040fe20000400000 */
[----:B------:R-:W-:Y:S01]  /*7660*/  F2FP.BF16.F32.PACK_AB R52, R2, R0 ;  /* 0x000000000234723e */ /* 0x000fe200000010ff */
[C---:B------:R-:W-:Y:S01]  /*7670*/  FMUL R20, R47.reuse, R24 ;  /* 0x000000182f147220 */ /* 0x040fe20000400000 */
[C---:B------:R-:W-:Y:S01]  /*7680*/  LOP3.LUT R0, R58.reuse, 0xffff0000, RZ, 0xc0, !PT ;  /* 0xffff00003a007812 */ /* 0x040fe200078ec0ff */
[----:B------:R-:W-:Y:S01]  /*7690*/  FMUL R24, R47, R28 ;  /* 0x0000001c2f187220 */ /* 0x000fe20000400000 */
[----:B------:R-:W-:Y:S01]  /*76a0*/  SHF.L.U32 R2, R59, 0x10, RZ ;  /* 0x000000103b027819 */ /* 0x000fe200000006ff */
[C---:B------:R-:W-:Y:S01]  /*76b0*/  FMUL R28, R47.reuse, R32 ;  /* 0x000000202f1c7220 */ /* 0x040fe20000400000 */
[----:B------:R-:W-:Y:S01]  /*76c0*/  SHF.L.U32 R32, R58, 0x10, RZ ;  /* 0x000000103a207819 */ /* 0x000fe200000006ff */
[----:B------:R-:W-:Y:S01]  /*76d0*/  FMUL R5, R47, R9 ;  /* 0x000000092f057220 */ /* 0x000fe20000400000 */
[C---:B------:R-:W-:Y:S01]  /*76e0*/  FFMA R3, R49.reuse, R50, R3 ;  /* 0x0000003231037223 */ /* 0x040fe20000000003 */
[----:B------:R-:W-:Y:S01]  /*76f0*/  FFMA R7, R49, R51, R7 ;  /* 0x0000003331077223 */ /* 0x000fe20000000007 */
[----:B------:R-:W-:Y:S01]  /*7700*/  FMUL R6, R47, R10 ;  /* 0x0000000a2f067220 */ /* 0x000fe20000400000 */
[----:B------:R-:W-:Y:S01]  /*7710*/  FFMA R4, R49, R32, R4 ;  /* 0x0000002031047223 */ /* 0x000fe20000000004 */
[----:B------:R-:W-:Y:S01]  /*7720*/  LOP3.LUT R32, R59, 0xffff0000, RZ, 0xc0, !PT ;  /* 0xffff00003b207812 */ /* 0x000fe200078ec0ff */
[----:B------:R-:W-:Y:S01]  /*7730*/  FFMA R5, R49, R0, R5 ;  /* 0x0000000031057223 */ /* 0x000fe20000000005 */
[C---:B------:R-:W-:Y:S01]  /*7740*/  SHF.L.U32 R0, R64.reuse, 0x10, RZ ;  /* 0x0000001040007819 */ /* 0x040fe200000006ff */
[----:B------:R-:W-:Y:S01]  /*7750*/  FMUL R11, R47, R11 ;  /* 0x0000000b2f0b7220 */ /* 0x000fe20000400000 */
[----:B------:R-:W-:Y:S01]  /*7760*/  F2FP.BF16.F32.PACK_AB R53, R7, R3 ;  /* 0x000000030735723e */ /* 0x000fe200000010ff */
[C---:B------:R-:W-:Y:S01]  /*7770*/  FFMA R6, R49.reuse, R2, R6 ;  /* 0x0000000231067223 */ /* 0x040fe20000000006 */
[----:B------:R-:W-:Y:S01]  /*7780*/  LOP3.LUT R2, R64, 0xffff0000, RZ, 0xc0, !PT ;  /* 0xffff000040027812 */ /* 0x000fe200078ec0ff */
[----:B------:R-:W-:Y:S01]  /*7790*/  FFMA R11, R49, R32, R11 ;  /* 0x00000020310b7223 */ /* 0x000fe2000000000b */
[----:B------:R-:W-:Y:S01]  /*77a0*/  SHF.L.U32 R3, R65, 0x10, RZ ;  /* 0x0000001041037819 */ /* 0x000fe200000006ff */
[----:B------:R-:W-:Y:S01]  /*77b0*/  FFMA R8, R49, R0, R8 ;  /* 0x0000000031087223 */ /* 0x000fe20000000008 */
[----:B------:R-:W-:Y:S01]  /*77c0*/  LOP3.LUT R0, R65, 0xffff0000, RZ, 0xc0, !PT ;  /* 0xffff000041007812 */ /* 0x000fe200078ec0ff */
[----:B------:R-:W-:Y:S01]  /*77d0*/  FMUL R9, R47, R13 ;  /* 0x0000000d2f097220 */ /* 0x000fe20000400000 */
[----:B------:R-:W-:Y:S01]  /*77e0*/  F2FP.BF16.F32.PACK_AB R54, R5, R4 ;  /* 0x000000040536723e */ /* 0x000fe200000010ff */
[----:B------:R-:W-:Y:S01]  /*77f0*/  FMUL R10, R47, R14 ;  /* 0x0000000e2f0a7220 */ /* 0x000fe20000400000 */
[----:B------:R-:W-:Y:S01]  /*7800*/  F2FP.BF16.F32.PACK_AB R55, R11, R6 ;  /* 0x000000060b37723e */ /* 0x000fe200000010ff */
[----:B------:R-:W-:Y:S01]  /*7810*/  FMUL R15, R47, R15 ;  /* 0x0000000f2f0f7220 */ /* 0x000fe20000400000 */
[----:B------:R-:W-:Y:S01]  /*7820*/  SHF.L.U32 R4, R81, 0x10, RZ ;  /* 0x0000001051047819 */ /* 0x000fe200000006ff */
[C---:B------:R-:W-:Y:S01]  /*7830*/  FFMA R9, R49.reuse, R2, R9 ;  /* 0x0000000231097223 */ /* 0x040fe20000000009 */
[C---:B------:R-:W-:Y:S01]  /*7840*/  SHF.L.U32 R2, R66.reuse, 0x10, RZ ;  /* 0x0000001042027819 */ /* 0x040fe200000006ff */
[C---:B------:R-:W-:Y:S01]  /*7850*/  FFMA R10, R49.reuse, R3, R10 ;  /* 0x00000003310a7223 */ /* 0x040fe2000000000a */
[----:B------:R-:W-:Y:S01]  /*7860*/  LOP3.LUT R3, R66, 0xffff0000, RZ, 0xc0, !PT ;  /* 0xffff000042037812 */ /* 0x000fe200078ec0ff */
[----:B------:R-:W-:Y:S01]  /*7870*/  FFMA R15, R49, R0, R15 ;  /* 0x00000000310f7223 */ /* 0x000fe2000000000f */
[----:B------:R-:W-:Y:S01]  /*7880*/  SHF.L.U32 R0, R67, 0x10, RZ ;  /* 0x0000001043007819 */ /* 0x000fe200000006ff */
[----:B------:R-:W-:Y:S01]  /*7890*/  FMUL R13, R47, R17 ;  /* 0x000000112f0d7220 */ /* 0x000fe20000400000 */
[----:B------:R-:W-:Y:S01]  /*78a0*/  F2FP.BF16.F32.PACK_AB R8, R9, R8 ;  /* 0x000000080908723e */ /* 0x000fe200000010ff */
[----:B------:R-:W-:Y:S01]  /*78b0*/  FMUL R14, R47, R18 ;  /* 0x000000122f0e7220 */ /* 0x000fe20000400000 */
[----:B------:R-:W-:Y:S01]  /*78c0*/  F2FP.BF16.F32.PACK_AB R9, R15, R10 ;  /* 0x0000000a0f09723e */ /* 0x000fe200000010ff */
[----:B------:R-:W-:Y:S01]  /*78d0*/  FFMA R12, R49, R2, R12 ;  /* 0x00000002310c7223 */ /* 0x000fe2000000000c */
[----:B------:R-:W-:Y:S01]  /*78e0*/  LOP3.LUT R2, R67, 0xffff0000, RZ, 0xc0, !PT ;  /* 0xffff000043027812 */ /* 0x000fe200078ec0ff */
[----:B------:R-:W-:Y:S01]  /*78f0*/  FFMA R13, R49, R3, R13 ;  /* 0x00000003310d7223 */ /* 0x000fe2000000000d */
[----:B------:R-:W-:Y:S01]  /*7900*/  SHF.L.U32 R3, R73, 0x10, RZ ;  /* 0x0000001049037819 */ /* 0x000fe200000006ff */
[----:B------:R-:W-:Y:S01]  /*7910*/  FFMA R14, R49, R0, R14 ;  /* 0x00000000310e7223 */ /* 0x000fe2000000000e */
[C---:B------:R-:W-:Y:S01]  /*7920*/  SHF.L.U32 R0, R72.reuse, 0x10, RZ ;  /* 0x0000001048007819 */ /* 0x040fe200000006ff */
[----:B------:R-:W-:Y:S01]  /*7930*/  FMUL R19, R47, R19 ;  /* 0x000000132f137220 */ /* 0x000fe20000400000 */
[----:B------:R-:W-:Y:S01]  /*7940*/  F2FP.BF16.F32.PACK_AB R10, R13, R12 ;  /* 0x0000000c0d0a723e */ /* 0x000fe200000010ff */
[----:B------:R-:W-:Y:S01]  /*7950*/  FMUL R17, R47, R21 ;  /* 0x000000152f117220 */ /* 0x000fe20000400000 */
[----:B------:R-:W-:Y:S01]  /*7960*/  LOP3.LUT R5, R83, 0xffff0000, RZ, 0xc0, !PT ;  /* 0xffff000053057812 */ /* 0x000fe200078ec0ff */
[C---:B------:R-:W-:Y:S01]  /*7970*/  FFMA R19, R49.reuse, R2, R19 ;  /* 0x0000000231137223 */ /* 0x040fe20000000013 */
[----:B------:R-:W-:Y:S01]  /*7980*/  LOP3.LUT R2, R72, 0xffff0000, RZ, 0xc0, !PT ;  /* 0xffff000048027812 */ /* 0x000fe200078ec0ff */
[----:B------:R1:W-:Y:S01]  /*7990*/  STS.128 [R104+0x2000], R52 ;  /* 0x0020003468007388 */ /* 0x0003e20000000c00 */
[----:B------:R-:W-:Y:S01]  /*79a0*/  FFMA R16, R49, R0, R16 ;  /* 0x0000000031107223 */ /* 0x000fe20000000010 */
[----:B------:R-:W-:Y:S01]  /*79b0*/  LOP3.LUT R0, R73, 0xffff0000, RZ, 0xc0, !PT ;  /* 0xffff000049007812 */ /* 0x000fe200078ec0ff */
[----:B------:R-:W-:Y:S01]  /*79c0*/  FMUL R18, R47, R22 ;  /* 0x000000162f127220 */ /* 0x000fe20000400000 */
[----:B------:R-:W-:Y:S01]  /*79d0*/  F2FP.BF16.F32.PACK_AB R11, R19, R14 ;  /* 0x0000000e130b723e */ /* 0x000fe200000010ff */
[----:B------:R-:W-:Y:S01]  /*79e0*/  FMUL R23, R47, R23 ;  /* 0x000000172f177220 */ /* 0x000fe20000400000 */
[C---:B------:R-:W-:Y:S01]  /*79f0*/  FFMA R17, R49.reuse, R2, R17 ;  /* 0x0000000231117223 */ /* 0x040fe20000000011 */
[C---:B------:R-:W-:Y:S01]  /*7a00*/  SHF.L.U32 R2, R74.reuse, 0x10, RZ ;  /* 0x000000104a027819 */ /* 0x040fe200000006ff */
[----:B------:R-:W-:Y:S01]  /*7a10*/  FFMA R18, R49, R3, R18 ;  /* 0x0000000331127223 */ /* 0x000fe20000000012 */
[----:B------:R-:W-:Y:S01]  /*7a20*/  SHF.L.U32 R3, R75, 0x10, RZ ;  /* 0x000000104b037819 */ /* 0x000fe200000006ff */
[----:B------:R1:W-:Y:S01]  /*7a30*/  STS.128 [R103+0x2010], R8 ;  /* 0x0020100867007388 */ /* 0x0003e20000000c00 */
[----:B------:R-:W-:Y:S01]  /*7a40*/  F2FP.BF16.F32.PACK_AB R16, R17, R16 ;  /* 0x000000101110723e */ /* 0x000fe200000010ff */
[----:B------:R-:W-:Y:S01]  /*7a50*/  FFMA R23, R49, R0, R23 ;  /* 0x0000000031177223 */ /* 0x000fe20000000017 */
[----:B------:R-:W-:Y:S01]  /*7a60*/  LOP3.LUT R0, R74, 0xffff0000, RZ, 0xc0, !PT ;  /* 0xffff00004a007812 */ /* 0x000fe200078ec0ff */
[C---:B------:R-:W-:Y:S01]  /*7a70*/  FMUL R21, R47.reuse, R25 ;  /* 0x000000192f157220 */ /* 0x040fe20000400000 */
[----:B------:R-:W-:Y:S01]  /*7a80*/  FMUL R22, R47, R26 ;  /* 0x0000001a2f167220 */ /* 0x000fe20000400000 */
[C---:B------:R-:W-:Y:S01]  /*7a90*/  FFMA R20, R49.reuse, R2, R20 ;  /* 0x0000000231147223 */ /* 0x040fe20000000014 */
[C---:B------:R-:W-:Y:S01]  /*7aa0*/  SHF.L.U32 R2, R80.reuse, 0x10, RZ ;  /* 0x0000001050027819 */ /* 0x040fe200000006ff */
[----:B------:R-:W-:Y:S01]  /*7ab0*/  FFMA R21, R49, R0, R21 ;  /* 0x0000000031157223 */ /* 0x000fe20000000015 */
[----:B------:R-:W-:Y:S01]  /*7ac0*/  LOP3.LUT R0, R75, 0xffff0000, RZ, 0xc0, !PT ;  /* 0xffff00004b007812 */ /* 0x000fe200078ec0ff */
[----:B------:R-:W-:Y:S01]  /*7ad0*/  FFMA R22, R49, R3, R22 ;  /* 0x0000000331167223 */ /* 0x000fe20000000016 */
[C---:B------:R-:W-:Y:S01]  /*7ae0*/  FMUL R27, R47.reuse, R27 ;  /* 0x0000001b2f1b7220 */ /* 0x040fe20000400000 */
[----:B------:R-:W-:Y:S01]  /*7af0*/  LOP3.LUT R3, R80, 0xffff0000, RZ, 0xc0, !PT ;  /* 0xffff000050037812 */ /* 0x000fe200078ec0ff */
[C---:B------:R-:W-:Y:S01]  /*7b00*/  FMUL R25, R47.reuse, R29 ;  /* 0x0000001d2f197220 */ /* 0x040fe20000400000 */
[----:B------:R-:W-:Y:S01]  /*7b10*/  FMUL R26, R47, R30 ;  /* 0x0000001e2f1a7220 */ /* 0x000fe20000400000 */
[C---:B------:R-:W-:Y:S01]  /*7b20*/  FFMA R27, R49.reuse, R0, R27 ;  /* 0x00000000311b7223 */ /* 0x040fe2000000001b */
[----:B------:R-:W-:Y:S01]  /*7b30*/  FFMA R24, R49, R2, R24 ;  /* 0x0000000231187223 */ /* 0x000fe20000000018 */
[----:B------:R-:W-:Y:S01]  /*7b40*/  LOP3.LUT R0, R81, 0xffff0000, RZ, 0xc0, !PT ;  /* 0xffff000051007812 */ /* 0x000fe200078ec0ff */
[----:B------:R-:W-:Y:S01]  /*7b50*/  FFMA R25, R49, R3, R25 ;  /* 0x0000000331197223 */ /* 0x000fe20000000019 */
[----:B------:R-:W-:Y:S01]  /*7b60*/  FMUL R31, R47, R31 ;  /* 0x0000001f2f1f7220 */ /* 0x000fe20000400000 */
[C---:B------:R-:W-:Y:S01]  /*7b70*/  SHF.L.U32 R2, R82.reuse, 0x10, RZ ;  /* 0x0000001052027819 */ /* 0x040fe200000006ff */
[----:B------:R-:W-:Y:S01]  /*7b80*/  FFMA R26, R49, R4, R26 ;  /* 0x00000004311a7223 */ /* 0x000fe2000000001a */
[----:B------:R-:W-:Y:S01]  /*7b90*/  LOP3.LUT R3, R82, 0xffff0000, RZ, 0xc0, !PT ;  /* 0xffff000052037812 */ /* 0x000fe200078ec0ff */
[----:B------:R-:W-:Y:S01]  /*7ba0*/  FMUL R29, R47, R33 ;  /* 0x000000212f1d7220 */ /* 0x000fe20000400000 */
[----:B------:R-:W-:Y:S01]  /*7bb0*/  SHF.L.U32 R4, R83, 0x10, RZ ;  /* 0x0000001053047819 */ /* 0x000fe200000006ff */
[----:B------:R-:W-:Y:S01]  /*7bc0*/  FMUL R30, R47, R34 ;  /* 0x000000222f1e7220 */ /* 0x000fe20000400000 */
[----:B------:R-:W-:Y:S01]  /*7bd0*/  F2FP.BF16.F32.PACK_AB R17, R23, R18 ;  /* 0x000000121711723e */ /* 0x000fe200000010ff */
[----:B------:R-:W-:Y:S01]  /*7be0*/  FFMA R31, R49, R0, R31 ;  /* 0x00000000311f7223 */ /* 0x000fe2000000001f */
[----:B------:R-:W-:Y:S01]  /*7bf0*/  FMUL R35, R47, R35 ;  /* 0x000000232f237220 */ /* 0x000fe20000400000 */
[----:B------:R-:W-:Y:S01]  /*7c00*/  F2FP.BF16.F32.PACK_AB R18, R21, R20 ;  /* 0x000000141512723e */ /* 0x000fe200000010ff */
[----:B------:R-:W-:Y:S01]  /*7c10*/  FFMA R28, R49, R2, R28 ;  /* 0x00000002311c7223 */ /* 0x000fe2000000001c */
[----:B------:R-:W-:Y:S01]  /*7c20*/  F2FP.BF16.F32.PACK_AB R19, R27, R22 ;  /* 0x000000161b13723e */ /* 0x000fe200000010ff */
[C---:B------:R-:W-:Y:S01]  /*7c30*/  FFMA R29, R49.reuse, R3, R29 ;  /* 0x00000003311d7223 */ /* 0x040fe2000000001d */
[C---:B------:R-:W-:Y:S01]  /*7c40*/  FFMA R30, R49.reuse, R4, R30 ;  /* 0x00000004311e7223 */ /* 0x040fe2000000001e */
[----:B------:R-:W-:Y:S01]  /*7c50*/  FFMA R35, R49, R5, R35 ;  /* 0x0000000531237223 */ /* 0x000fe20000000023 */
[----:B------:R-:W-:Y:S01]  /*7c60*/  F2FP.BF16.F32.PACK_AB R24, R25, R24 ;  /* 0x000000181918723e */ /* 0x000fe200000010ff */
[----:B------:R1:W-:Y:S01]  /*7c70*/  STS.128 [R102+0x2020], R16 ;  /* 0x0020201066007388 */ /* 0x0003e20000000c00 */
[----:B------:R-:W-:Y:S02]  /*7c80*/  F2FP.BF16.F32.PACK_AB R25, R31, R26 ;  /* 0x0000001a1f19723e */ /* 0x000fe400000010ff */
[----:B------:R-:W-:Y:S02]  /*7c90*/  F2FP.BF16.F32.PACK_AB R26, R29, R28 ;  /* 0x0000001c1d1a723e */ /* 0x000fe400000010ff */
[----:B------:R-:W-:Y:S02]  /*7ca0*/  F2FP.BF16.F32.PACK_AB R27, R35, R30 ;  /* 0x0000001e231b723e */ /* 0x000fe400000010ff */
[----:B------:R-:W-:Y:S02]  /*7cb0*/  LEA R0, R60, UR48, 0x3 ;  /* 0x000000303c007c11 */ /* 0x000fe4000f8e18ff */
[----:B------:R-:W-:Y:S01]  /*7cc0*/  @P6 SHF.L.U32 R2, R101, 0x1f, RZ ;  /* 0x0000001f65026819 */ /* 0x000fe200000006ff */
        /* <DEDUP_REMOVED lines=9> */
[----:B------:R-:W-:Y:S02]  /*7d60*/  UIADD3 UR12, UP0, UPT, UR52, 0x680, URZ ;  /* 0x00000680340c7890 */ /* 0x000fe4000ff1e0ff */
[----:B------:R-:W-:Y:S02]  /*7d70*/  UIADD3 UR9, UPT, UPT, UR41, 0x20, URZ ;  /* 0x0000002029097890 */ /* 0x000fe4000fffe0ff */
[----:B------:R-:W-:Y:S02]  /*7d80*/  UIADD3 UR8, UPT, UPT, UR48, 0x2200, URZ ;  /* 0x0000220030087890 */ /* 0x000fe4000fffe0ff */
[----:B------:R-:W-:Y:S01]  /*7d90*/  UIADD3.X UR13, UPT, UPT, URZ, UR53, URZ, UP0, !UPT ;  /* 0x00000035ff0d7290 */ /* 0x000fe200087fe4ff */
[----:B------:R-:W-:Y:S01]  /*7da0*/  UMOV UR10, UR42 ;  /* 0x0000002a000a7c82 */ /* 0x000fe20008000000 */
[----:B------:R-:W-:Y:S01]  /*7db0*/  UMOV UR11, UR36 ;  /* 0x00000024000b7c82 */ /* 0x000fe20008000000 */
[----:B------:R-:W-:Y:S02]  /*7dc0*/  UIADD3 UR5, UPT, UPT, UR41, 0xa0, URZ ;  /* 0x000000a029057890 */ /* 0x000fe4000fffe0ff */
[----:B------:R-:W-:Y:S01]  /*7dd0*/  UIADD3 UR4, UPT, UPT, UR48, 0x3200, URZ ;  /* 0x0000320030047890 */ /* 0x000fe2000fffe0ff */
[----:B------:R-:W-:Y:S03]  /*7de0*/  UMOV UR6, UR42 ;  /* 0x0000002a00067c82 */ /* 0x000fe60008000000 */
[----:B------:R2:W-:Y:S01]  /*7df0*/  UTMASTG.3D [UR8], [UR12] ;  /* 0x000000080c0073b5 */ /* 0x0005e20008010000 */
[----:B------:R-:W-:Y:S04]  /*7e00*/  UMOV UR7, UR36 ;  /* 0x0000002400077c82 */ /* 0x000fe80008000000 */
[----:B------:R2:W-:Y:S01]  /*7e10*/  UTMASTG.3D [UR4], [UR12] ;  /* 0x000000040c0073b5 */ /* 0x0005e20008010000 */
[----:B------:R0:W-:Y:S01]  /*7e20*/  UTMACMDFLUSH ;  /* 0x00000000000079b7 */ /* 0x0001e20000000000 */
[----:B--2---:R-:W-:Y:S04]  /*7e30*/  DEPBAR.LE SB0, 0x1 ;  /* 0x000080400000791a */ /* 0x004fe80000000000 */
.L_x_126:
[----:B------:R-:W-:Y:S05]  /*7e40*/  BSYNC.RECONVERGENT B0 ;  /* 0x0000000000007941 */ /* 0x000fea0003800200 */
.L_x_125:
[----:B------:R-:W-:Y:S01]  /*7e50*/  BAR.SYNC.DEFER_BLOCKING 0x1, 0x80 ;  /* 0x0042000000007b1d */ /* 0x000fe20000010000 */
[----:B------:R-:W-:Y:S04]  /*7e60*/  UIADD3 UR40, UPT, UPT, UR51, 0x1, URZ ;  /* 0x0000000133287890 */ /* 0x000fe8000fffe0ff */
[----:B------:R-:W-:Y:S04]  /*7e70*/  UISETP.NE.AND UP0, UPT, UR40, 0x4, UPT ;  /* 0x000000042800788c */ /* 0x000fe8000bf05270 */
[----:B------:R-:W-:Y:S01]  /*7e80*/  USEL UR40, UR40, URZ, UP0 ;  /* 0x000000ff28287287 */ /* 0x000fe20008000000 */
[----:B------:R2:W-:Y:S01]  /*7e90*/  @P6 SYNCS.ARRIVE.TRANS64.RED.A1T0 RZ, [R63+URZ], RZ ;  /* 0x000000ff3fff69a7 */ /* 0x0005e200081004ff */
[----:B------:R-:W-:Y:S01]  /*7ea0*/  BSSY B1, `(.L_x_127) ;  /* 0x0000017000017945 */ /* 0x000fe20003800000 */
[----:B------:R-:W4:Y:S02]  /*7eb0*/  @P6 SYNCS.PHASECHK.TRANS64.TRYWAIT P0, [R0+URZ+0x40], R2 ;  /* 0x00004002000065a7 */ /* 0x000f2400080011ff */
[----:B----4-:R-:W-:Y:S01]  /*7ec0*/  @P6 SEL R61, RZ, 0x1, !P0 ;  /* 0x00000001ff3d6807 */ /* 0x010fe20004000000 */
[----:B--2---:R-:W-:Y:S06]  /*7ed0*/  @!P6 BRA `(.L_x_128) ;  /* 0x00000000004ce947 */ /* 0x004fec0003800000 */
        /* <DEDUP_REMOVED lines=9> */
[----:B------:R-:W-:Y:S04]  /*7f70*/  SHF.L.U32 R6, R101, 0x1f, RZ ;  /* 0x0000001f65067819 */ /* 0x000fe800000006ff */
[----:B------:R-:W2:Y:S02]  /*7f80*/  SYNCS.PHASECHK.TRANS64.TRYWAIT P0, [R0+URZ+0x40], R6 ;  /* 0x00004006000075a7 */ /* 0x000ea400080011ff */
[----:B--2---:R-:W-:Y:S05]  /*7f90*/  @!P0 BRA `(.L_x_131) ;  /* 0x0000002400d88947 */ /* 0x004fea0003800000 */
.L_x_130:
[----:B------:R-:W-:Y:S05]  /*7fa0*/  BSYNC B0 ;  /* 0x0000000000007941 */ /* 0x000fea0003800000 */
.L_x_129:
[----:B------:R-:W-:Y:S02]  /*7fb0*/  ISETP.NE.AND P0, PT, R62, RZ, PT ;  /* 0x000000ff3e00720c */ /* 0x000fe40003f05270 */
[----:B------:R-:W-:Y:S11]  /*7fc0*/  IADD3 R60, PT, PT, R60, 0x1, RZ ;  /* 0x000000013c3c7810 */ /* 0x000ff60007ffe0ff */
[----:B------:R4:W1:Y:S04]  /*7fd0*/  @P0 LDS.128 R56, [R5] ;  /* 0x0000000005380984 */ /* 0x0008680000000c00 */
[----:B------:R4:W1:Y:S04]  /*7fe0*/  @P0 LDS.128 R64, [R4+0x10] ;  /* 0x0000100004400984 */ /* 0x0008680000000c00 */
[----:B------:R4:W1:Y:S04]  /*7ff0*/  @P0 LDS.128 R72, [R3+0x20] ;  /* 0x0000200003480984 */ /* 0x0008680000000c00 */
[----:B------:R4:W1:Y:S02]  /*8000*/  @P0 LDS.128 R80, [R2+0x30] ;  /* 0x0000300002500984 */ /* 0x0008640000000c00 */
.L_x_128:
[----:B------:R-:W-:Y:S05]  /*8010*/  BSYNC B1 ;  /* 0x0000000000017941 */ /* 0x000fea0003800000 */
.L_x_127:
        /* <DEDUP_REMOVED lines=21> */
.L_x_132:
        /* <DEDUP_REMOVED lines=151> */
.L_x_134:
[----:B------:R-:W-:Y:S05]  /*8ae0*/  BSYNC.RECONVERGENT B0 ;  /* 0x0000000000007941 */ /* 0x000fea0003800200 */
.L_x_133:
        /* <DEDUP_REMOVED lines=21> */
.L_x_138:
[----:B------:R-:W-:Y:S05]  /*8c40*/  BSYNC B0 ;  /* 0x0000000000007941 */ /* 0x000fea0003800000 */
.L_x_137:
[----:B------:R-:W-:Y:S11]  /*8c50*/  ISETP.NE.AND P0, PT, R62, RZ, PT ;  /* 0x000000ff3e00720c */ /* 0x000ff60003f05270 */
[----:B------:R-:W-:Y:S02]  /*8c60*/  @!UPT UIADD3 URZ, UPT, UPT, URZ, URZ, URZ ;  /* 0x000000fffffff290 */ /* 0x000fe4000fffe0ff */
[----:B------:R4:W1:Y:S04]  /*8c70*/  @P0 LDS.128 R56, [R4] ;  /* 0x0000000004380984 */ /* 0x0008680000000c00 */
[----:B------:R4:W1:Y:S04]  /*8c80*/  @P0 LDS.128 R64, [R3+0x10] ;  /* 0x0000100003400984 */ /* 0x0008680000000c00 */
[----:B------:R4:W1:Y:S04]  /*8c90*/  @P0 LDS.128 R72, [R2+0x20] ;  /* 0x0000200002480984 */ /* 0x0008680000000c00 */
[----:B------:R4:W1:Y:S02]  /*8ca0*/  @P0 LDS.128 R80, [R60+0x30] ;  /* 0x000030003c500984 */ /* 0x0008640000000c00 */
.L_x_136:
[----:B------:R-:W-:Y:S05]  /*8cb0*/  BSYNC B1 ;  /* 0x0000000000017941 */ /* 0x000fea0003800000 */
.L_x_135:
        /* <DEDUP_REMOVED lines=21> */
.L_x_140:
[----:B------:R-:W-:Y:S01]  /*8e10*/  ISETP.NE.AND P0, PT, R106, RZ, PT ;  /* 0x000000ff6a00720c */ /* 0x000fe20003f05270 */
[----:B------:R-:W-:Y:S05]  /*8e20*/  WARPSYNC.ALL ;  /* 0x0000000000007948 */ /* 0x000fea0003800000 */
[----:B------:R-:W-:Y:S01]  /*8e30*/  R2UR UR4, R48 ;  /* 0x00000000300472ca */ /* 0x000fe200000e0000 */
[----:B------:R-:W-:Y:S01]  /*8e40*/  BSSY.RECONVERGENT B0, `(.L_x_141) ;  /* 0x0000090000007945 */ /* 0x000fe20003800200 */
[C---:B-1----:R-:W-:Y:S02]  /*8e50*/  SHF.L.U32 R48, R56.reuse, 0x10, RZ ;  /* 0x0000001038307819 */ /* 0x042fe400000006ff */
[----:B------:R-:W-:Y:S02]  /*8e60*/  LOP3.LUT R50, R56, 0xffff0000, RZ, 0xc0, !PT ;  /* 0xffff000038327812 */ /* 0x000fe400078ec0ff */
[C---:B------:R-:W-:Y:S02]  /*8e70*/  SHF.L.U32 R51, R57.reuse, 0x10, RZ ;  /* 0x0000001039337819 */ /* 0x040fe400000006ff */
[----:B------:R-:W-:Y:S02]  /*8e80*/  LOP3.LUT R52, R57, 0xffff0000, RZ, 0xc0, !PT ;  /* 0xffff000039347812 */ /* 0x000fe400078ec0ff */
[C---:B------:R-:W-:Y:S02]  /*8e90*/  SHF.L.U32 R53, R58.reuse, 0x10, RZ ;  /* 0x000000103a357819 */ /* 0x040fe400000006ff */
[----:B------:R-:W-:Y:S01]  /*8ea0*/  LOP3.LUT R54, R58, 0xffff0000, RZ, 0xc0, !PT ;  /* 0xffff00003a367812 */ /* 0x000fe200078ec0ff */
[----:B----4-:R-:W1:Y:S01]  /*8eb0*/  LDTM.x32 R4, tmem[UR4+0x60] ;  /* 0x00006004000479ee */ /* 0x010e6200082c0000 */
[C---:B------:R-:W-:Y:S01]  /*8ec0*/  SHF.L.U32 R55, R59.reuse, 0x10, RZ ;  /* 0x000000103b377819 */ /* 0x040fe200000006ff */
[----:B------:R-:W-:Y:S01]  /*8ed0*/  NOP ;  /* 0x0000000000007918 */ /* 0x000fe20000000000 */
[----:B------:R-:W-:Y:S02]  /*8ee0*/  LOP3.LUT R56, R59, 0xffff0000, RZ, 0xc0, !PT ;  /* 0xffff00003b387812 */ /* 0x000fe400078ec0ff */
[C---:B------:R-:W-:Y:S02]  /*8ef0*/  SHF.L.U32 R57, R64.reuse, 0x10, RZ ;  /* 0x0000001040397819 */ /* 0x040fe400000006ff */
[----:B------:R-:W-:Y:S02]  /*8f00*/  LOP3.LUT R58, R64, 0xffff0000, RZ, 0xc0, !PT ;  /* 0xffff0000403a7812 */ /* 0x000fe400078ec0ff */
[C---:B------:R-:W-:Y:S02]  /*8f10*/  SHF.L.U32 R59, R65.reuse, 0x10, RZ ;  /* 0x00000010413b7819 */ /* 0x040fe400000006ff */
[----:B------:R-:W-:Y:S02]  /*8f20*/  LOP3.LUT R60, R65, 0xffff0000, RZ, 0xc0, !PT ;  /* 0xffff0000413c7812 */ /* 0x000fe400078ec0ff */
[C---:B------:R-:W-:Y:S02]  /*8f30*/  SHF.L.U32 R61, R66.reuse, 0x10, RZ ;  /* 0x00000010423d7819 */ /* 0x040fe400000006ff */
[----:B------:R-:W-:Y:S02]  /*8f40*/  LOP3.LUT R62, R66, 0xffff0000, RZ, 0xc0, !PT ;  /* 0xffff0000423e7812 */ /* 0x000fe400078ec0ff */
[C---:B------:R-:W-:Y:S02]  /*8f50*/  SHF.L.U32 R63, R67.reuse, 0x10, RZ ;  /* 0x00000010433f7819 */ /* 0x040fe400000006ff */
[----:B------:R-:W-:Y:S02]  /*8f60*/  IADD3 R112, PT, PT, R112, 0xd0, RZ ;  /* 0x000000d070707810 */ /* 0x000fe40007ffe0ff */
[----:B------:R-:W-:Y:S02]  /*8f70*/  LOP3.LUT R64, R67, 0xffff0000, RZ, 0xc0, !PT ;  /* 0xffff000043407812 */ /* 0x000fe400078ec0ff */
[C---:B------:R-:W-:Y:S01]  /*8f80*/  SHF.L.U32 R65, R72.reuse, 0x10, RZ ;  /* 0x0000001048417819 */ /* 0x040fe200000006ff */
[C---:B-1----:R-:W-:Y:S01]  /*8f90*/  FMUL R4, R47.reuse, R4 ;  /* 0x000000042f047220 */ /* 0x042fe20000400000 */
[----:B------:R-:W-:Y:S01]  /*8fa0*/  LOP3.LUT R66, R72, 0xffff0000, RZ, 0xc0, !PT ;  /* 0xffff000048427812 */ /* 0x000fe200078ec0ff */
[----:B------:R-:W-:Y:S01]  /*8fb0*/  FMUL R5, R47, R5 ;  /* 0x000000052f057220 */ /* 0x000fe20000400000 */
[----:B------:R-:W-:Y:S01]  /*8fc0*/  LOP3.LUT R112, R112, 0xfefffff8, RZ, 0xc0, !PT ;  /* 0xfefffff870707812 */ /* 0x000fe200078ec0ff */
[----:B------:R-:W-:Y:S01]  /*8fd0*/  FFMA R4, R49, R48, R4 ;  /* 0x0000003031047223 */ /* 0x000fe20000000004 */
[----:B------:R-:W-:Y:S01]  /*8fe0*/  FMUL R6, R47, R6 ;  /* 0x000000062f067220 */ /* 0x000fe20000400000 */
[----:B------:R-:W-:Y:S01]  /*8ff0*/  FFMA R5, R49, R50, R5 ;  /* 0x0000003231057223 */ /* 0x000fe20000000005 */
[----:B------:R-:W-:Y:S01]  /*9000*/  SHF.L.U32 R67, R73, 0x10, RZ ;  /* 0x0000001049437819 */ /* 0x000fe200000006ff */
[----:B------:R1:W-:Y:S01]  /*9010*/  SYNCS.ARRIVE.TRANS64.RED.A1T0 RZ, [R112+URZ], RZ ;  /* 0x000000ff70ff79a7 */ /* 0x0003e200081004ff */
[----:B------:R-:W-:Y:S01]  /*9020*/  FFMA R6, R49, R51, R6 ;  /* 0x0000003331067223 */ /* 0x000fe20000000006 */
[----:B------:R-:W-:Y:S01]  /*9030*/  FMUL R7, R47, R7 ;  /* 0x000000072f077220 */ /* 0x000fe20000400000 */
[----:B------:R-:W-:Y:S01]  /*9040*/  F2FP.BF16.F32.PACK_AB R4, R5, R4 ;  /* 0x000000040504723e */ /* 0x000fe200000010ff */
[C---:B------:R-:W-:Y:S01]  /*9050*/  FMUL R8, R47.reuse, R8 ;  /* 0x000000082f087220 */ /* 0x040fe20000400000 */
[----:B------:R-:W-:Y:S01]  /*9060*/  FMUL R9, R47, R9 ;  /* 0x000000092f097220 */ /* 0x000fe20000400000 */
[----:B------:R-:W-:Y:S01]  /*9070*/  LOP3.LUT R68, R73, 0xffff0000, RZ, 0xc0, !PT ;  /* 0xffff000049447812 */ /* 0x000fe200078ec0ff */
[C---:B------:R-:W-:Y:S01]  /*9080*/  FFMA R7, R49.reuse, R52, R7 ;  /* 0x0000003431077223 */ /* 0x040fe20000000007 */
[C---:B------:R-:W-:Y:S01]  /*9090*/  FFMA R8, R49.reuse, R53, R8 ;  /* 0x0000003531087223 */ /* 0x040fe20000000008 */
[C---:B------:R-:W-:Y:S01]  /*90a0*/  SHF.L.U32 R69, R74.reuse, 0x10, RZ ;  /* 0x000000104a457819 */ /* 0x040fe200000006ff */
[----:B------:R-:W-:Y:S01]  /*90b0*/  FFMA R9, R49, R54, R9 ;  /* 0x0000003631097223 */ /* 0x000fe20000000009 */
[----:B------:R-:W-:Y:S01]  /*90c0*/  FMUL R10, R47, R10 ;  /* 0x0000000a2f0a7220 */ /* 0x000fe20000400000 */
[----:B------:R-:W-:Y:S01]  /*90d0*/  F2FP.BF16.F32.PACK_AB R5, R7, R6 ;  /* 0x000000060705723e */ /* 0x000fe200000010ff */
[C---:B------:R-:W-:Y:S01]  /*90e0*/  FMUL R11, R47.reuse, R11 ;  /* 0x0000000b2f0b7220 */ /* 0x040fe20000400000 */
[----:B------:R-:W-:Y:S01]  /*90f0*/  FMUL R0, R47, R12 ;  /* 0x0000000c2f007220 */ /* 0x000fe20000400000 */
[----:B------:R-:W-:Y:S01]  /*9100*/  F2FP.BF16.F32.PACK_AB R6, R9, R8 ;  /* 0x000000080906723e */ /* 0x000fe200000010ff */
[C---:B------:R-:W-:Y:S01]  /*9110*/  FFMA R10, R49.reuse, R55, R10 ;  /* 0x00000037310a7223 */ /* 0x040fe2000000000a */
[C---:B------:R-:W-:Y:S01]  /*9120*/  FFMA R11, R49.reuse, R56, R11 ;  /* 0x00000038310b7223 */ /* 0x040fe2000000000b */
[----:B------:R-:W-:Y:S01]  /*9130*/  LOP3.LUT R70, R74, 0xffff0000, RZ, 0xc0, !PT ;  /* 0xffff00004a467812 */ /* 0x000fe200078ec0ff */
[----:B------:R-:W-:Y:S01]  /*9140*/  FFMA R0, R49, R57, R0 ;  /* 0x0000003931007223 */ /* 0x000fe20000000000 */
[----:B------:R-:W-:Y:S01]  /*9150*/  FMUL R2, R47, R13 ;  /* 0x0000000d2f027220 */ /* 0x000fe20000400000 */
[----:B------:R-:W-:Y:S01]  /*9160*/  SHF.L.U32 R71, R75, 0x10, RZ ;  /* 0x000000104b477819 */ /* 0x000fe200000006ff */
[----:B------:R-:W-:Y:S01]  /*9170*/  FMUL R3, R47, R14 ;  /* 0x0000000e2f037220 */ /* 0x000fe20000400000 */
[----:B------:R-:W-:Y:S01]  /*9180*/  F2FP.BF16.F32.PACK_AB R7, R11, R10 ;  /* 0x0000000a0b07723e */ /* 0x000fe200000010ff */
[----:B------:R-:W-:Y:S01]  /*9190*/  FFMA R2, R49, R58, R2 ;  /* 0x0000003a31027223 */ /* 0x000fe20000000002 */
[C---:B------:R-:W-:Y:S01]  /*91a0*/  FMUL R15, R47.reuse, R15 ;  /* 0x0000000f2f0f7220 */ /* 0x040fe20000400000 */
[C---:B------:R-:W-:Y:S01]  /*91b0*/  FMUL R12, R47.reuse, R16 ;  /* 0x000000102f0c7220 */ /* 0x040fe20000400000 */
[----:B------:R-:W-:Y:S01]  /*91c0*/  FMUL R13, R47, R17 ;  /* 0x000000112f0d7220 */ /* 0x000fe20000400000 */
[----:B------:R1:W-:Y:S01]  /*91d0*/  STS.128 [R104+0x6000], R4 ;  /* 0x0060000468007388 */ /* 0x0003e20000000c00 */
[----:B------:R-:W-:Y:S01]  /*91e0*/  LOP3.LUT R72, R75, 0xffff0000, RZ, 0xc0, !PT ;  /* 0xffff00004b487812 */ /* 0x000fe200078ec0ff */
[C---:B------:R-:W-:Y:S01]  /*91f0*/  FFMA R3, R49.reuse, R59, R3 ;  /* 0x0000003b31037223 */ /* 0x040fe20000000003 */
[----:B------:R-:W-:Y:S01]  /*9200*/  SHF.L.U32 R73, R80, 0x10, RZ ;  /* 0x0000001050497819 */ /* 0x000fe200000006ff */
[C---:B------:R-:W-:Y:S01]  /*9210*/  FFMA R15, R49.reuse, R60, R15 ;  /* 0x0000003c310f7223 */ /* 0x040fe2000000000f */
[----:B------:R-:W-:Y:S01]  /*9220*/  F2FP.BF16.F32.PACK_AB R8, R2, R0 ;  /* 0x000000000208723e */ /* 0x000fe200000010ff */
[C---:B------:R-:W-:Y:S01]  /*9230*/  FFMA R12, R49.reuse, R61, R12 ;  /* 0x0000003d310c7223 */ /* 0x040fe2000000000c */
[----:B------:R-:W-:Y:S01]  /*9240*/  FFMA R13, R49, R62, R13 ;  /* 0x0000003e310d7223 */ /* 0x000fe2000000000d */
[C---:B------:R-:W-:Y:S01]  /*9250*/  FMUL R14, R47.reuse, R18 ;  /* 0x000000122f0e7220 */ /* 0x040fe20000400000 */
[C---:B------:R-:W-:Y:S01]  /*9260*/  FMUL R19, R47.reuse, R19 ;  /* 0x000000132f137220 */ /* 0x040fe20000400000 */
[C---:B------:R-:W-:Y:S01]  /*9270*/  FMUL R16, R47.reuse, R20 ;  /* 0x000000142f107220 */ /* 0x040fe20000400000 */
[----:B------:R-:W-:Y:S01]  /*9280*/  FMUL R17, R47, R21 ;  /* 0x000000152f117220 */ /* 0x000fe20000400000 */
[----:B------:R-:W-:Y:S01]  /*9290*/  FFMA R14, R49, R63, R14 ;  /* 0x0000003f310e7223 */ /* 0x000fe2000000000e */
        /* <DEDUP_REMOVED lines=11> */
[----:B------:R-:W-:Y:S01]  /*9350*/  F2FP.BF16.F32.PACK_AB R9, R15, R3 ;  /* 0x000000030f09723e */ /* 0x000fe200000010ff */
[----:B------:R-:W-:Y:S01]  /*9360*/  FFMA R20, R49, R69, R20 ;  /* 0x0000004531147223 */ /* 0x000fe20000000014 */
[----:B------:R-:W-:Y:S01]  /*9370*/  F2FP.BF16.F32.PACK_AB R10, R13, R12 ;  /* 0x0000000c0d0a723e */ /* 0x000fe200000010ff */
[----:B------:R-:W-:Y:S01]  /*9380*/  FMUL R24, R47, R28 ;  /* 0x0000001c2f187220 */ /* 0x000fe20000400000 */
[----:B------:R-:W-:Y:S01]  /*9390*/  F2FP.BF16.F32.PACK_AB R11, R19, R14 ;  /* 0x0000000e130b723e */ /* 0x000fe200000010ff */
[----:B------:R-:W-:Y:S01]  /*93a0*/  FFMA R21, R49, R70, R21 ;  /* 0x0000004631157223 */ /* 0x000fe20000000015 */
[----:B------:R-:W-:Y:S01]  /*93b0*/  LOP3.LUT R74, R80, 0xffff0000, RZ, 0xc0, !PT ;  /* 0xffff0000504a7812 */ /* 0x000fe200078ec0ff */
[----:B------:R-:W-:Y:S01]  /*93c0*/  FMUL R25, R47, R29 ;  /* 0x0000001d2f197220 */ /* 0x000fe20000400000 */
[----:B------:R-:W-:Y:S01]  /*93d0*/  SHF.L.U32 R75, R81, 0x10, RZ ;  /* 0x00000010514b7819 */ /* 0x000fe200000006ff */
[----:B------:R1:W-:Y:S01]  /*93e0*/  STS.128 [R103+0x6010], R8 ;  /* 0x0060100867007388 */ /* 0x0003e20000000c00 */
[----:B------:R-:W-:Y:S01]  /*93f0*/  FFMA R22, R49, R71, R22 ;  /* 0x0000004731167223 */ /* 0x000fe20000000016 */
[----:B------:R-:W-:Y:S01]  /*9400*/  LOP3.LUT R76, R81, 0xffff0000, RZ, 0xc0, !PT ;  /* 0xffff0000514c7812 */ /* 0x000fe200078ec0ff */
[----:B------:R-:W-:Y:S01]  /*9410*/  FMUL R26, R47, R30 ;  /* 0x0000001e2f1a7220 */ /* 0x000fe20000400000 */
[----:B------:R-:W-:Y:S01]  /*9420*/  FFMA R27, R49, R72, R27 ;  /* 0x00000048311b7223 */ /* 0x000fe2000000001b */
[C---:B------:R-:W-:Y:S01]  /*9430*/  SHF.L.U32 R77, R82.reuse, 0x10, RZ ;  /* 0x00000010524d7819 */ /* 0x040fe200000006ff */
[----:B------:R-:W-:Y:S01]  /*9440*/  FMUL R31, R47, R31 ;  /* 0x0000001f2f1f7220 */ /* 0x000fe20000400000 */
[----:B------:R-:W-:Y:S01]  /*9450*/  FFMA R24, R49, R73, R24 ;  /* 0x0000004931187223 */ /* 0x000fe20000000018 */
[----:B------:R-:W-:Y:S01]  /*9460*/  LOP3.LUT R78, R82, 0xffff0000, RZ, 0xc0, !PT ;  /* 0xffff0000524e7812 */ /* 0x000fe200078ec0ff */
[----:B------:R-:W-:Y:S01]  /*9470*/  FMUL R28, R47, R32 ;  /* 0x000000202f1c7220 */ /* 0x000fe20000400000 */
[----:B------:R-:W-:Y:S01]  /*9480*/  FFMA R25, R49, R74, R25 ;  /* 0x0000004a31197223 */ /* 0x000fe20000000019 */
[----:B------:R-:W-:Y:S01]  /*9490*/  SHF.L.U32 R79, R83, 0x10, RZ ;  /* 0x00000010534f7819 */ /* 0x000fe200000006ff */
[----:B------:R-:W-:Y:S01]  /*94a0*/  FMUL R29, R47, R33 ;  /* 0x000000212f1d7220 */ /* 0x000fe20000400000 */
[----:B------:R-:W-:Y:S01]  /*94b0*/  F2FP.BF16.F32.PACK_AB R16, R17, R16 ;  /* 0x000000101110723e */ /* 0x000fe200000010ff */
[----:B------:R-:W-:Y:S01]  /*94c0*/  FFMA R26, R49, R75, R26 ;  /* 0x0000004b311a7223 */ /* 0x000fe2000000001a */
[----:B------:R-:W-:Y:S01]  /*94d0*/  LOP3.LUT R80, R83, 0xffff0000, RZ, 0xc0, !PT ;  /* 0xffff000053507812 */ /* 0x000fe200078ec0ff */
        /* <DEDUP_REMOVED lines=38> */
.L_x_142:
[----:B------:R-:W-:Y:S05]  /*9740*/  BSYNC.RECONVERGENT B0 ;  /* 0x0000000000007941 */ /* 0x000fea0003800200 */
.L_x_141:
[----:B------:R-:W-:Y:S01]  /*9750*/  BAR.SYNC.DEFER_BLOCKING 0x1, 0x80 ;  /* 0x0042000000007b1d */ /* 0x000fe20000010000 */
[----:B------:R-:W-:Y:S01]  /*9760*/  UISETP.NE.AND UP0, UPT, UR49, -0x4, UPT ;  /* 0xfffffffc3100788c */ /* 0x000fe2000bf05270 */
[----:B------:R-:W-:Y:S08]  /*9770*/  IADD3 R45, PT, PT, R45, 0x1, RZ ;  /* 0x000000012d2d7810 */ /* 0x000ff00007ffe0ff */
[----:B------:R-:W-:Y:S05]  /*9780*/  BRA.U !UP0, `(.L_x_143) ;  /* 0x0000000108287547 */ /* 0x000fea000b800000 */
[----:B------:R-:W-:Y:S01]  /*9790*/  ISETP.NE.AND P0, PT, R111, RZ, PT ;  /* 0x000000ff6f00720c */ /* 0x000fe20003f05270 */
[----:B------:R-:W-:Y:S01]  /*97a0*/  IMAD.U32 R2, RZ, RZ, UR51 ;  /* 0x00000033ff027e24 */ /* 0x000fe2000f8e00ff */
[----:B------:R-:W-:Y:S01]  /*97b0*/  UIADD3 UR51, UPT, UPT, UR51, 0x1, URZ ;  /* 0x0000000133337890 */ /* 0x000fe2000fffe0ff */
[----:B------:R-:W-:Y:S03]  /*97c0*/  IMAD.U32 R0, RZ, RZ, UR37 ;  /* 0x00000025ff007e24 */ /* 0x000fe6000f8e00ff */
[----:B------:R-:W-:Y:S04]  /*97d0*/  UISETP.NE.AND UP0, UPT, UR51, 0x4, UPT ;  /* 0x000000043300788c */ /* 0x000fe8000bf05270 */
[----:B------:R-:W-:Y:S03]  /*97e0*/  USEL UR51, UR51, URZ, UP0 ;  /* 0x000000ff33337287 */ /* 0x000fe60008000000 */
[----:B------:R-:W-:Y:S05]  /*97f0*/  @P0 LEA R2, R2, UR48, 0x3 ;  /* 0x0000003002020c11 */ /* 0x000fea000f8e18ff */
[----:B------:R-:W-:Y:S05]  /*9800*/  @P0 VIADD R2, R2, 0x60 ;  /* 0x0000006002020836 */ /* 0x000fea0000000000 */
[----:B------:R-:W-:Y:S04]  /*9810*/  @P0 PRMT R0, R0, 0x654, R2 ;  /* 0x0000065400000816 */ /* 0x000fe80000000002 */
[----:B------:R2:W-:Y:S03]  /*9820*/  @P0 SYNCS.ARRIVE.TRANS64.RED.A1T0 RZ, [R0+URZ], RZ ;  /* 0x000000ff00ff09a7 */ /* 0x0005e600081004ff */
.L_x_143:
[----:B------:R-:W-:Y:S01]  /*9830*/  ISETP.NE.AND P2, PT, R107, RZ, PT ;  /* 0x000000ff6b00720c */ /* 0x000fe20003f45270 */
[----:B------:R-:W-:Y:S01]  /*9840*/  UIADD3 UR49, UPT, UPT, UR49, 0x4, URZ ;  /* 0x0000000431317890 */ /* 0x000fe2000fffe0ff */
[----:B------:R-:W-:Y:S01]  /*9850*/  ISETP.NE.AND P0, PT, R109, 0x2, PT ;  /* 0x000000026d00780c */ /* 0x000fe20003f05270 */
[----:B------:R-:W-:Y:S01]  /*9860*/  IMAD.IADD R15, R43, 0x1, R90 ;  /* 0x000000012b0f7824 */ /* 0x000fe200078e025a */
[----:B------:R-:W-:Y:S01]  /*9870*/  ISETP.NE.AND P1, PT, R45, 0x4, PT ;  /* 0x000000042d00780c */ /* 0x000fe20003f25270 */
[----:B------:R-:W-:Y:S01]  /*9880*/  IMAD.IADD R14, R44, 0x1, R91 ;  /* 0x000000012c0e7824 */ /* 0x000fe200078e025b */
[----:B------:R-:W-:Y:S02]  /*9890*/  SEL R2, RZ, 0x1, P0 ;  /* 0x00000001ff027807 */ /* 0x000fe40000000000 */
[----:B--2---:R-:W-:Y:S02]  /*98a0*/  SEL R0, RZ, 0x1, P1 ;  /* 0x00000001ff007807 */ /* 0x004fe40000800000 */
[----:B------:R-:W-:Y:S02]  /*98b0*/  LOP3.LUT R99, R99, R2, RZ, 0x3c, !PT ;  /* 0x0000000263637212 */ /* 0x000fe400078e3cff */
[----:B------:R-:W-:Y:S02]  /*98c0*/  LOP3.LUT R100, R100, R0, RZ, 0x3c, !PT ;  /* 0x0000000064647212 */ /* 0x000fe400078e3cff */
[----:B------:R-:W-:Y:S02]  /*98d0*/  @P2 R2UR UR36, R98 ;  /* 0x00000000622422ca */ /* 0x000fe400000e0000 */
[----:B------:R-:W-:Y:S02]  /*98e0*/  SEL R109, R109, RZ, P0 ;  /* 0x000000ff6d6d7207 */ /* 0x000fe40000000000 */
[----:B------:R-:W-:Y:S01]  /*98f0*/  SEL R45, R45, RZ, P1 ;  /* 0x000000ff2d2d7207 */ /* 0x000fe20000800000 */
[----:B------:R-:W-:Y:S10]  /*9900*/  @P2 BRA `(.L_x_144) ;  /* 0xffffffc000082947 */ /* 0x000ff4000383ffff */
[----:B------:R-:W-:-:S09]  /*9910*/  UISETP.NE.AND UP0, UPT, UR50, URZ, UPT ;  /* 0x000000ff3200728c */ /* 0x000fd2000bf05270 */
[----:B------:R-:W-:Y:S05]  /*9920*/  BRA.U !UP0, `(.L_x_145) ;  /* 0x0000000108487547 */ /* 0x000fea000b800000 */
[----:B------:R-:W2:Y:S02]  /*9930*/  LDCU.64 UR4, c[0x0][0x890] ;  /* 0x00011200ff0477ac */ /* 0x000ea40008000a00 */
[----:B--2---:R-:W-:-:S04]  /*9940*/  UISETP.NE.U32.AND UP0, UPT, UR4, URZ, UPT ;  /* 0x000000ff0400728c */ /* 0x004fc8000bf05070 */
[----:B------:R-:W-:-:S09]  /*9950*/  UISETP.NE.AND.EX UP0, UPT, UR5, URZ, UPT, UP0 ;  /* 0x000000ff0500728c */ /* 0x000fd2000bf05300 */
[----:B------:R-:W-:Y:S05]  /*9960*/  BRA.U UP0, `(.L_x_146) ;  /* 0x00000001000c7547 */ /* 0x000fea000b800000 */
[----:B------:R-:W-:-:S13]  /*9970*/  FSETP.NEU.AND P0, PT, R49, RZ, PT ;  /* 0x000000ff3100720b */ /* 0x000fda0003f0d000 */
[----:B------:R-:W-:Y:S05]  /*9980*/  @!P0 EXIT ;  /* 0x000000000000894d */ /* 0x000fea0003800000 */
[----:B------:R-:W-:Y:S05]  /*9990*/  BRA `(.L_x_145) ;  /* 0x00000000002c7947 */ /* 0x000fea0003800000 */
.L_x_146:
[----:B------:R-:W-:Y:S01]  /*99a0*/  ISETP.NE.AND P0, PT, R108, RZ, PT ;  /* 0x000000ff6c00720c */ /* 0x000fe20003f05270 */
[----:B------:R-:W-:-:S12]  /*99b0*/  BSSY.RECONVERGENT B0, `(.L_x_145) ;  /* 0x0000009000007945 */ /* 0x000fd80003800200 */
[----:B------:R-:W-:Y:S05]  /*99c0*/  @P0 BRA `(.L_x_147) ;  /* 0x0000000000140947 */ /* 0x000fea0003800000 */
[----:B------:R-:W2:Y:S02]  /*99d0*/  LDCU.64 UR4, c[0x0][0x888] ;  /* 0x00011100ff0477ac */ /* 0x000ea40008000a00 */
[----:B--2---:R-:W-:-:S04]  /*99e0*/  ISETP.NE.U32.AND P0, PT, RZ, UR4, PT ;  /* 0x00000004ff007c0c */ /* 0x004fc8000bf05070 */
[----:B------:R-:W-:-:S13]  /*99f0*/  ISETP.NE.AND.EX P0, PT, RZ, UR5, PT, P0 ;  /* 0x00000005ff007c0c */ /* 0x000fda000bf05300 */
[----:B------:R-:W-:Y:S05]  /*9a00*/  @!P0 EXIT ;  /* 0x000000000000894d */ /* 0x000fea0003800000 */
[----:B------:R-:W-:Y:S05]  /*9a10*/  BRA `(.L_x_148) ;  /* 0x0000000000087947 */ /* 0x000fea0003800000 */
.L_x_147:
[----:B------:R-:W-:-:S13]  /*9a20*/  FSETP.NEU.AND P0, PT, R49, RZ, PT ;  /* 0x000000ff3100720b */ /* 0x000fda0003f0d000 */
[----:B------:R-:W-:Y:S05]  /*9a30*/  @!P0 EXIT ;  /* 0x000000000000894d */ /* 0x000fea0003800000 */
.L_x_148:
[----:B------:R-:W-:Y:S05]  /*9a40*/  BSYNC.RECONVERGENT B0 ;  /* 0x0000000000007941 */ /* 0x000fea0003800200 */
.L_x_145:
[----:B------:R-:W-:Y:S01]  /*9a50*/  ULEA UR4, UR51, UR48, 0x3 ;  /* 0x0000003033047291 */ /* 0x000fe2000f8e18ff */
[----:B------:R-:W-:-:S04]  /*9a60*/  DEPBAR.LE SB0, 0x0 ;  /* 0x000080000000791a */ /* 0x000fc80000000000 */
[----:B------:R-:W-:-:S04]  /*9a70*/  UIADD3 UR4, UPT, UPT, UR4, 0x60, URZ ;  /* 0x0000006004047890 */ /* 0x000fc8000fffe0ff */
[----:B------:R-:W-:-:S09]  /*9a80*/  UPRMT UR4, UR37, 0x654, UR4 ;  /* 0x0000065425047896 */ /* 0x000fd20008000004 */
[----:B------:R-:W-:Y:S01]  /*9a90*/  SYNCS.ARRIVE.TRANS64.RED.A1T0 RZ, [UR4], RZ ;  /* 0x000000ffffff79a7 */ /* 0x000fe20008100404 */
[----:B------:R-:W-:Y:S05]  /*9aa0*/  EXIT ;  /* 0x000000000000794d */ /* 0x000fea0003800000 */
.L_x_24:
[----:B--2---:R2:W4:Y:S02]  /*9ab0*/  SYNCS.PHASECHK.TRANS64.TRYWAIT P0, [R2+URZ+0x100], R3 ;  /* 0x00010003020075a7 */ /* 0x00452400080011ff */
[----:B----4-:R-:W-:Y:S05]  /*9ac0*/  @!P0 NANOSLEEP.SYNCS 0x989680 ;  /* 0x009896800000895d */ /* 0x010fea0003900000 */
[----:B------:R-:W4:Y:S02]  /*9ad0*/  @!P0 SYNCS.PHASECHK.TRANS64 P0, [R2+URZ+0x100], R3 ;  /* 0x00010003020085a7 */ /* 0x000f2400080010ff */
[----:B----4-:R-:W-:Y:S05]  /*9ae0*/  @!P0 BRA `(.L_x_24) ;  /* 0xfffffffc00f08947 */ /* 0x010fea000383ffff */
[----:B------:R-:W-:Y:S05]  /*9af0*/  BRA `(.L_x_149) ;  /* 0xffffff7c00447947 */ /* 0x000fea000383ffff */
.L_x_27:
[----:B------:R-:W-:-:S07]  /*9b00*/  MOV R2, UR33 ;  /* 0x0000002100027c02 */ /* 0x000fce0008000f00 */
.L_x_150:
[----:B-1----:R1:W2:Y:S02]  /*9b10*/  SYNCS.PHASECHK.TRANS64.TRYWAIT P0, [R2+URZ+0x20], R4 ;  /* 0x00002004020075a7 */ /* 0x0022a400080011ff */
[----:B--2---:R-:W-:Y:S05]  /*9b20*/  @!P0 NANOSLEEP.SYNCS 0x989680 ;  /* 0x009896800000895d */ /* 0x004fea0003900000 */
[----:B------:R-:W2:Y:S02]  /*9b30*/  @!P0 SYNCS.PHASECHK.TRANS64 P0, [R2+URZ+0x20], R4 ;  /* 0x00002004020085a7 */ /* 0x000ea400080010ff */
[----:B--2---:R-:W-:Y:S05]  /*9b40*/  @!P0 BRA `(.L_x_150) ;  /* 0xfffffffc00f08947 */ /* 0x004fea000383ffff */
[----:B------:R-:W-:Y:S05]  /*9b50*/  BRA `(.L_x_26) ;  /* 0xffffff7c00ac7947 */ /* 0x000fea000383ffff */
.L_x_34:
[----:B-1----:R-:W-:-:S07]  /*9b60*/  MOV R2, UR33 ;  /* 0x0000002100027c02 */ /* 0x002fce0008000f00 */
.L_x_151:
[----:B-1----:R1:W2:Y:S02]  /*9b70*/  SYNCS.PHASECHK.TRANS64.TRYWAIT P0, [R2+URZ+0x20], R4 ;  /* 0x00002004020075a7 */ /* 0x0022a400080011ff */
[----:B--2---:R-:W-:Y:S05]  /*9b80*/  @!P0 NANOSLEEP.SYNCS 0x989680 ;  /* 0x009896800000895d */ /* 0x004fea0003900000 */
[----:B------:R-:W2:Y:S02]  /*9b90*/  @!P0 SYNCS.PHASECHK.TRANS64 P0, [R2+URZ+0x20], R4 ;  /* 0x00002004020085a7 */ /* 0x000ea400080010ff */
[----:B--2---:R-:W-:Y:S05]  /*9ba0*/  @!P0 BRA `(.L_x_151) ;  /* 0xfffffffc00f08947 */ /* 0x004fea000383ffff */
[----:B------:R-:W-:Y:S05]  /*9bb0*/  BRA `(.L_x_33) ;  /* 0xffffff8000987947 */ /* 0x000fea000383ffff */
.L_x_39:
[----:B-1----:R1:W2:Y:S02]  /*9bc0*/  SYNCS.PHASECHK.TRANS64.TRYWAIT P0, [R2+URZ+0x90], R3 ;  /* 0x00009003020075a7 */ /* 0x0022a400080011ff */
[----:B--2---:R-:W-:Y:S05]  /*9bd0*/  @!P0 NANOSLEEP.SYNCS 0x989680 ;  /* 0x009896800000895d */ /* 0x004fea0003900000 */
[----:B------:R-:W2:Y:S02]  /*9be0*/  @!P0 SYNCS.PHASECHK.TRANS64 P0, [R2+URZ+0x90], R3 ;  /* 0x00009003020085a7 */ /* 0x000ea400080010ff */
[----:B--2---:R-:W-:Y:S05]  /*9bf0*/  @!P0 BRA `(.L_x_39) ;  /* 0xfffffffc00f08947 */ /* 0x004fea000383ffff */
[----:B------:R-:W-:Y:S05]  /*9c00*/  BRA `(.L_x_152) ;  /* 0xffffff8400647947 */ /* 0x000fea000383ffff */
.L_x_43:
[----:B---3--:R-:W-:-:S07]  /*9c10*/  MOV R0, UR4 ;  /* 0x0000000400007c02 */ /* 0x008fce0008000f00 */
.L_x_153:
[----:B-1----:R1:W2:Y:S02]  /*9c20*/  SYNCS.PHASECHK.TRANS64.TRYWAIT P0, [R0+URZ], R2 ;  /* 0x00000002000075a7 */ /* 0x0022a400080011ff */
[----:B--2---:R-:W-:Y:S05]  /*9c30*/  @!P0 NANOSLEEP.SYNCS 0x989680 ;  /* 0x009896800000895d */ /* 0x004fea0003900000 */
[----:B------:R-:W2:Y:S02]  /*9c40*/  @!P0 SYNCS.PHASECHK.TRANS64 P0, [R0+URZ], R2 ;  /* 0x00000002000085a7 */ /* 0x000ea400080010ff */
[----:B--2---:R-:W-:Y:S05]  /*9c50*/  @!P0 BRA `(.L_x_153) ;  /* 0xfffffffc00f08947 */ /* 0x004fea000383ffff */
[----:B------:R-:W-:Y:S05]  /*9c60*/  BRA `(.L_x_154) ;  /* 0xffffff8800d47947 */ /* 0x000fea000383ffff */
.L_x_44:
[----:B---3--:R-:W-:-:S07]  /*9c70*/  MOV R0, UR4 ;  /* 0x0000000400007c02 */ /* 0x008fce0008000f00 */
.L_x_155:
[----:B-1----:R1:W2:Y:S02]  /*9c80*/  SYNCS.PHASECHK.TRANS64.TRYWAIT P0, [R0+URZ], R3 ;  /* 0x00000003000075a7 */ /* 0x0022a400080011ff */
[----:B--2---:R-:W-:Y:S05]  /*9c90*/  @!P0 NANOSLEEP.SYNCS 0x989680 ;  /* 0x009896800000895d */ /* 0x004fea0003900000 */
[----:B------:R-:W2:Y:S02]  /*9ca0*/  @!P0 SYNCS.PHASECHK.TRANS64 P0, [R0+URZ], R3 ;  /* 0x00000003000085a7 */ /* 0x000ea400080010ff */
[----:B--2---:R-:W-:Y:S05]  /*9cb0*/  @!P0 BRA `(.L_x_155) ;  /* 0xfffffffc00f08947 */ /* 0x004fea000383ffff */
[----:B------:R-:W-:Y:S05]  /*9cc0*/  BRA `(.L_x_156) ;  /* 0xffffff8800e07947 */ /* 0x000fea000383ffff */
.L_x_45:
[----:B---3--:R-:W-:-:S07]  /*9cd0*/  MOV R0, UR4 ;  /* 0x0000000400007c02 */ /* 0x008fce0008000f00 */
.L_x_157:
[----:B-1----:R1:W2:Y:S02]  /*9ce0*/  SYNCS.PHASECHK.TRANS64.TRYWAIT P0, [R0+URZ], R3 ;  /* 0x00000003000075a7 */ /* 0x0022a400080011ff */
[----:B--2---:R-:W-:Y:S05]  /*9cf0*/  @!P0 NANOSLEEP.SYNCS 0x989680 ;  /* 0x009896800000895d */ /* 0x004fea0003900000 */
[----:B------:R-:W2:Y:S02]  /*9d00*/  @!P0 SYNCS.PHASECHK.TRANS64 P0, [R0+URZ], R3 ;  /* 0x00000003000085a7 */ /* 0x000ea400080010ff */
[----:B--2---:R-:W-:Y:S05]  /*9d10*/  @!P0 BRA `(.L_x_157) ;  /* 0xfffffffc00f08947 */ /* 0x004fea000383ffff */
[----:B------:R-:W-:Y:S05]  /*9d20*/  BRA `(.L_x_158) ;  /* 0xffffff8800ec7947 */ /* 0x000fea000383ffff */
.L_x_48:
[----:B-1----:R1:W2:Y:S02]  /*9d30*/  SYNCS.PHASECHK.TRANS64.TRYWAIT P0, [R0+URZ+0xf0], R4 ;  /* 0x0000f004000075a7 */ /* 0x0022a400080011ff */
[----:B--2---:R-:W-:Y:S05]  /*9d40*/  @!P0 NANOSLEEP.SYNCS 0x989680 ;  /* 0x009896800000895d */ /* 0x004fea0003900000 */
[----:B------:R-:W2:Y:S02]  /*9d50*/  @!P0 SYNCS.PHASECHK.TRANS64 P0, [R0+URZ+0xf0], R4 ;  /* 0x0000f004000085a7 */ /* 0x000ea400080010ff */
[----:B--2---:R-:W-:Y:S05]  /*9d60*/  @!P0 BRA `(.L_x_48) ;  /* 0xfffffffc00f08947 */ /* 0x004fea000383ffff */
[----:B------:R-:W-:Y:S05]  /*9d70*/  BRA `(.L_x_159) ;  /* 0xffffff8c004c7947 */ /* 0x000fea000383ffff */
.L_x_49:
[----:B------:R-:W-:-:S07]  /*9d80*/  MOV R0, UR5 ;  /* 0x0000000500007c02 */ /* 0x000fce0008000f00 */
.L_x_160:
[----:B-1----:R1:W2:Y:S02]  /*9d90*/  SYNCS.PHASECHK.TRANS64.TRYWAIT P0, [R0+URZ+0xa0], R5 ;  /* 0x0000a005000075a7 */ /* 0x0022a400080011ff */
[----:B--2---:R-:W-:Y:S05]  /*9da0*/  @!P0 NANOSLEEP.SYNCS 0x989680 ;  /* 0x009896800000895d */ /* 0x004fea0003900000 */
[----:B------:R-:W2:Y:S02]  /*9db0*/  @!P0 SYNCS.PHASECHK.TRANS64 P0, [R0+URZ+0xa0], R5 ;  /* 0x0000a005000085a7 */ /* 0x000ea400080010ff */
[----:B--2---:R-:W-:Y:S05]  /*9dc0*/  @!P0 BRA `(.L_x_160) ;  /* 0xfffffffc00f08947 */ /* 0x004fea000383ffff */
[----:B------:R-:W-:Y:S05]  /*9dd0*/  BRA `(.L_x_161) ;  /* 0xffffff8c005c7947 */ /* 0x000fea000383ffff */
.L_x_50:
[----:B-1----:R1:W2:Y:S02]  /*9de0*/  SYNCS.PHASECHK.TRANS64.TRYWAIT P1, [R0+URZ+0x90], R4 ;  /* 0x00009004000075a7 */ /* 0x0022a400080211ff */
[----:B--2---:R-:W-:Y:S05]  /*9df0*/  @!P1 NANOSLEEP.SYNCS 0x989680 ;  /* 0x009896800000995d */ /* 0x004fea0003900000 */
[----:B------:R-:W2:Y:S02]  /*9e00*/  @!P1 SYNCS.PHASECHK.TRANS64 P1, [R0+URZ+0x90], R4 ;  /* 0x00009004000095a7 */ /* 0x000ea400080210ff */
[----:B--2---:R-:W-:Y:S05]  /*9e10*/  @!P1 BRA `(.L_x_50) ;  /* 0xfffffffc00f09947 */ /* 0x004fea000383ffff */
[----:B------:R-:W-:Y:S05]  /*9e20*/  BRA `(.L_x_162) ;  /* 0xffffff8c008c7947 */ /* 0x000fea000383ffff */
.L_x_53:
[----:B------:R-:W-:-:S07]  /*9e30*/  MOV R0, UR5 ;  /* 0x0000000500007c02 */ /* 0x000fce0008000f00 */
.L_x_163:
[----:B-1----:R1:W2:Y:S02]  /*9e40*/  SYNCS.PHASECHK.TRANS64.TRYWAIT P0, [R0+URZ+0xa0], R2 ;  /* 0x0000a002000075a7 */ /* 0x0022a400080011ff */
[----:B--2---:R-:W-:Y:S05]  /*9e50*/  @!P0 NANOSLEEP.SYNCS 0x989680 ;  /* 0x009896800000895d */ /* 0x004fea0003900000 */
[----:B------:R-:W2:Y:S02]  /*9e60*/  @!P0 SYNCS.PHASECHK.TRANS64 P0, [R0+URZ+0xa0], R2 ;  /* 0x0000a002000085a7 */ /* 0x000ea400080010ff */
[----:B--2---:R-:W-:Y:S05]  /*9e70*/  @!P0 BRA `(.L_x_163) ;  /* 0xfffffffc00f08947 */ /* 0x004fea000383ffff */
[----:B------:R-:W-:Y:S05]  /*9e80*/  BRA `(.L_x_52) ;  /* 0xffffff8c00e07947 */ /* 0x000fea000383ffff */
.L_x_62:
[----:B-1----:R-:W-:-:S04]  /*9e90*/  MOV R4, UR6 ;  /* 0x0000000600047c02 */ /* 0x002fc80008000f00 */
[----:B------:R1:W2:Y:S03]  /*9ea0*/  SYNCS.PHASECHK.TRANS64.TRYWAIT P0, [R4+URZ+0x8], R5 ;  /* 0x00000805040075a7 */ /* 0x0002a600080011ff */
[----:B--2---:R-:W-:Y:S05]  /*9eb0*/  @!P0 NANOSLEEP.SYNCS 0x989680 ;  /* 0x009896800000895d */ /* 0x004fea0003900000 */
[----:B------:R-:W2:Y:S02]  /*9ec0*/  @!P0 SYNCS.PHASECHK.TRANS64 P0, [R4+URZ+0x8], R5 ;  /* 0x00000805040085a7 */ /* 0x000ea400080010ff */
[----:B--2---:R-:W-:Y:S05]  /*9ed0*/  @!P0 BRA `(.L_x_62) ;  /* 0xfffffffc00ec8947 */ /* 0x004fea000383ffff */
[----:B------:R-:W-:Y:S05]  /*9ee0*/  BRA `(.L_x_61) ;  /* 0xffffff9000947947 */ /* 0x000fea000383ffff */
.L_x_64:
[----:B------:R-:W-:Y:S01]  /*9ef0*/  BSSY B0, `(.L_x_164) ;  /* 0x0000006000007945 */ /* 0x000fe20003800000 */
[----:B------:R-:W-:-:S07]  /*9f00*/  MOV R15, 0xffffffff ;  /* 0xffffffff000f7802 */ /* 0x000fce0000000f00 */
[----:B-1---5:R-:W-:Y:S05]  /*9f10*/  WARPSYNC.COLLECTIVE R15, `(.L_x_165) ;  /* 0x000000000f0c7348 */ /* 0x022fea0003c00000 */
[----:B------:R-:W-:Y:S02]  /*9f20*/  ELECT P6, UR79, PT ;  /* 0x00000000004f782f */ /* 0x000fe400038c0000 */
[----:B------:R-:W-:Y:S01]  /*9f30*/  MOV R14, UR79 ;  /* 0x0000004f000e7c02 */ /* 0x000fe20008000f00 */
[----:B-1---5:R-:W-:Y:S10]  /*9f40*/  ENDCOLLECTIVE ;  /* 0x000000000000791b */ /* 0x022ff40003800000 */
.L_x_165:
[----:B------:R-:W-:Y:S05]  /*9f50*/  BSYNC B0 ;  /* 0x0000000000007941 */ /* 0x000fea0003800000 */
.L_x_164:
[----:B------:R-:W-:Y:S05]  /*9f60*/  BRA `(.L_x_166) ;  /* 0xffffff9000c47947 */ /* 0x000fea000383ffff */
.L_x_66:
[----:B-1----:R-:W-:-:S04]  /*9f70*/  MOV R2, UR6 ;  /* 0x0000000600027c02 */ /* 0x002fc80008000f00 */
[----:B------:R1:W2:Y:S03]  /*9f80*/  SYNCS.PHASECHK.TRANS64.TRYWAIT P0, [R2+URZ+0x8], R3 ;  /* 0x00000803020075a7 */ /* 0x0002a600080011ff */
[----:B--2---:R-:W-:Y:S05]  /*9f90*/  @!P0 NANOSLEEP.SYNCS 0x989680 ;  /* 0x009896800000895d */ /* 0x004fea0003900000 */
[----:B------:R-:W2:Y:S02]  /*9fa0*/  @!P0 SYNCS.PHASECHK.TRANS64 P0, [R2+URZ+0x8], R3 ;  /* 0x00000803020085a7 */ /* 0x000ea400080010ff */
[----:B--2---:R-:W-:Y:S05]  /*9fb0*/  @!P0 BRA `(.L_x_66) ;  /* 0xfffffffc00ec8947 */ /* 0x004fea000383ffff */
[----:B------:R-:W-:Y:S05]  /*9fc0*/  BRA `(.L_x_65) ;  /* 0xffffff9000c87947 */ /* 0x000fea000383ffff */
.L_x_67:
[----:B-1----:R1:W2:Y:S02]  /*9fd0*/  SYNCS.PHASECHK.TRANS64.TRYWAIT P0, [R0+URZ+0x90], R4 ;  /* 0x00009004000075a7 */ /* 0x0022a400080011ff */
[----:B--2---:R-:W-:Y:S05]  /*9fe0*/  @!P0 NANOSLEEP.SYNCS 0x989680 ;  /* 0x009896800000895d */ /* 0x004fea0003900000 */
[----:B------:R-:W2:Y:S02]  /*9ff0*/  @!P0 SYNCS.PHASECHK.TRANS64 P0, [R0+URZ+0x90], R4 ;  /* 0x00009004000085a7 */ /* 0x000ea400080010ff */
[----:B--2---:R-:W-:Y:S05]  /*a000*/  @!P0 BRA `(.L_x_67) ;  /* 0xfffffffc00f08947 */ /* 0x004fea000383ffff */
[----:B------:R-:W-:Y:S05]  /*a010*/  BRA `(.L_x_167) ;  /* 0xffffff9400d47947 */ /* 0x000fea000383ffff */
.L_x_69:
[----:B------:R-:W-:-:S07]  /*a020*/  MOV R0, UR8 ;  /* 0x0000000800007c02 */ /* 0x000fce0008000f00 */
.L_x_168:
[----:B-1----:R1:W2:Y:S02]  /*a030*/  SYNCS.PHASECHK.TRANS64.TRYWAIT P0, [R0+URZ+0xd0], R4 ;  /* 0x0000d004000075a7 */ /* 0x0022a400080011ff */
[----:B--2---:R-:W-:Y:S05]  /*a040*/  @!P0 NANOSLEEP.SYNCS 0x989680 ;  /* 0x009896800000895d */ /* 0x004fea0003900000 */
[----:B------:R-:W2:Y:S02]  /*a050*/  @!P0 SYNCS.PHASECHK.TRANS64 P0, [R0+URZ+0xd0], R4 ;  /* 0x0000d004000085a7 */ /* 0x000ea400080010ff */
[----:B--2---:R-:W-:Y:S05]  /*a060*/  @!P0 BRA `(.L_x_168) ;  /* 0xfffffffc00f08947 */ /* 0x004fea000383ffff */
[----:B------:R-:W-:Y:S05]  /*a070*/  BRA `(.L_x_169) ;  /* 0xffffff9800207947 */ /* 0x000fea000383ffff */
.L_x_72:
[----:B------:R-:W-:Y:S07]  /*a080*/  MOV R0, UR14 ;  /* 0x0000000e00007c02 */ /* 0x000fee0008000f00 */
.L_x_170:
[----:B-1----:R1:W2:Y:S02]  /*a090*/  SYNCS.PHASECHK.TRANS64.TRYWAIT P0, [R0+URZ], R4 ;  /* 0x00000004000075a7 */ /* 0x0022a400080011ff */
[----:B--2---:R-:W-:Y:S05]  /*a0a0*/  @!P0 NANOSLEEP.SYNCS 0x989680 ;  /* 0x009896800000895d */ /* 0x004fea0003900000 */
[----:B------:R-:W2:Y:S02]  /*a0b0*/  @!P0 SYNCS.PHASECHK.TRANS64 P0, [R0+URZ], R4 ;  /* 0x00000004000085a7 */ /* 0x000ea400080010ff */
[----:B--2---:R-:W-:Y:S05]  /*a0c0*/  @!P0 BRA `(.L_x_170) ;  /* 0xfffffffc00f08947 */ /* 0x004fea000383ffff */
[----:B------:R-:W-:Y:S05]  /*a0d0*/  BRA `(.L_x_71) ;  /* 0xffffff9800347947 */ /* 0x000fea000383ffff */
.L_x_76:
[----:B-1----:R-:W-:-:S07]  /*a0e0*/  MOV R0, UR8 ;  /* 0x0000000800007c02 */ /* 0x002fce0008000f00 */
.L_x_171:
[----:B-1----:R1:W2:Y:S02]  /*a0f0*/  SYNCS.PHASECHK.TRANS64.TRYWAIT P0, [R0+URZ], R2 ;  /* 0x00000002000075a7 */ /* 0x0022a400080011ff */
[----:B--2---:R-:W-:Y:S05]  /*a100*/  @!P0 NANOSLEEP.SYNCS 0x989680 ;  /* 0x009896800000895d */ /* 0x004fea0003900000 */
[----:B------:R-:W2:Y:S02]  /*a110*/  @!P0 SYNCS.PHASECHK.TRANS64 P0, [R0+URZ], R2 ;  /* 0x00000002000085a7 */ /* 0x000ea400080010ff */
[----:B--2---:R-:W-:Y:S05]  /*a120*/  @!P0 BRA `(.L_x_171) ;  /* 0xfffffffc00f08947 */ /* 0x004fea000383ffff */
[----:B------:R-:W-:Y:S05]  /*a130*/  BRA `(.L_x_172) ;  /* 0xffffff9c00787947 */ /* 0x000fea000383ffff */
.L_x_77:
[----:B------:R-:W-:-:S07]  /*a140*/  MOV R0, UR8 ;  /* 0x0000000800007c02 */ /* 0x000fce0008000f00 */
.L_x_173:
[----:B-1----:R1:W2:Y:S02]  /*a150*/  SYNCS.PHASECHK.TRANS64.TRYWAIT P0, [R0+URZ], R3 ;  /* 0x00000003000075a7 */ /* 0x0022a400080011ff */
[----:B--2---:R-:W-:Y:S05]  /*a160*/  @!P0 NANOSLEEP.SYNCS 0x989680 ;  /* 0x009896800000895d */ /* 0x004fea0003900000 */
[----:B------:R-:W2:Y:S02]  /*a170*/  @!P0 SYNCS.PHASECHK.TRANS64 P0, [R0+URZ], R3 ;  /* 0x00000003000085a7 */ /* 0x000ea400080010ff */
[----:B--2---:R-:W-:Y:S05]  /*a180*/  @!P0 BRA `(.L_x_173) ;  /* 0xfffffffc00f08947 */ /* 0x004fea000383ffff */
[----:B------:R-:W-:Y:S05]  /*a190*/  BRA `(.L_x_174) ;  /* 0xffffff9c00847947 */ /* 0x000fea000383ffff */
.L_x_78:
[----:B------:R-:W-:-:S07]  /*a1a0*/  MOV R0, UR8 ;  /* 0x0000000800007c02 */ /* 0x000fce0008000f00 */
.L_x_175:
[----:B-1----:R1:W2:Y:S02]  /*a1b0*/  SYNCS.PHASECHK.TRANS64.TRYWAIT P0, [R0+URZ], R3 ;  /* 0x00000003000075a7 */ /* 0x0022a400080011ff */
[----:B--2---:R-:W-:Y:S05]  /*a1c0*/  @!P0 NANOSLEEP.SYNCS 0x989680 ;  /* 0x009896800000895d */ /* 0x004fea0003900000 */
[----:B------:R-:W2:Y:S02]  /*a1d0*/  @!P0 SYNCS.PHASECHK.TRANS64 P0, [R0+URZ], R3 ;  /* 0x00000003000085a7 */ /* 0x000ea400080010ff */
[----:B--2---:R-:W-:Y:S05]  /*a1e0*/  @!P0 BRA `(.L_x_175) ;  /* 0xfffffffc00f08947 */ /* 0x004fea000383ffff */
[----:B------:R-:W-:Y:S05]  /*a1f0*/  BRA `(.L_x_176) ;  /* 0xffffff9c00907947 */ /* 0x000fea000383ffff */
.L_x_81:
[----:B------:R-:W-:-:S07]  /*a200*/  MOV R0, UR7 ;  /* 0x0000000700007c02 */ /* 0x000fce0008000f00 */
.L_x_177:
[----:B-1----:R1:W2:Y:S02]  /*a210*/  SYNCS.PHASECHK.TRANS64.TRYWAIT P1, [R0+URZ+0x110], R2 ;  /* 0x00011002000075a7 */ /* 0x0022a400080211ff */
[----:B--2---:R-:W-:Y:S05]  /*a220*/  @!P1 NANOSLEEP.SYNCS 0x989680 ;  /* 0x009896800000995d */ /* 0x004fea0003900000 */
[----:B------:R-:W2:Y:S02]  /*a230*/  @!P1 SYNCS.PHASECHK.TRANS64 P1, [R0+URZ+0x110], R2 ;  /* 0x00011002000095a7 */ /* 0x000ea400080210ff */
[----:B--2---:R-:W-:Y:S05]  /*a240*/  @!P1 BRA `(.L_x_177) ;  /* 0xfffffffc00f09947 */ /* 0x004fea000383ffff */
[----:B------:R-:W-:Y:S05]  /*a250*/  BRA `(.L_x_178) ;  /* 0xffffff9c00dc7947 */ /* 0x000fea000383ffff */
.L_x_86:
[----:B--2---:R2:W4:Y:S02]  /*a260*/  SYNCS.PHASECHK.TRANS64.TRYWAIT P0, [R0+URZ+0x90], R2 ;  /* 0x00009002000075a7 */ /* 0x00452400080011ff */
[----:B----4-:R-:W-:Y:S05]  /*a270*/  @!P0 NANOSLEEP.SYNCS 0x989680 ;  /* 0x009896800000895d */ /* 0x010fea0003900000 */
[----:B------:R-:W4:Y:S02]  /*a280*/  @!P0 SYNCS.PHASECHK.TRANS64 P0, [R0+URZ+0x90], R2 ;  /* 0x00009002000085a7 */ /* 0x000f2400080010ff */
[----:B----4-:R-:W-:Y:S05]  /*a290*/  @!P0 BRA `(.L_x_86) ;  /* 0xfffffffc00f08947 */ /* 0x010fea000383ffff */
[----:B------:R-:W-:Y:S05]  /*a2a0*/  BRA `(.L_x_179) ;  /* 0xffffffa000f07947 */ /* 0x000fea000383ffff */
.L_x_89:
[----:B------:R-:W-:Y:S07]  /*a2b0*/  MOV R0, UR7 ;  /* 0x0000000700007c02 */ /* 0x000fee0008000f00 */
.L_x_180:
[----:B--2---:R2:W4:Y:S02]  /*a2c0*/  SYNCS.PHASECHK.TRANS64.TRYWAIT P0, [R0+URZ+0x88], R2 ;  /* 0x00008802000075a7 */ /* 0x00452400080011ff */
[----:B----4-:R-:W-:Y:S05]  /*a2d0*/  @!P0 NANOSLEEP.SYNCS 0x989680 ;  /* 0x009896800000895d */ /* 0x010fea0003900000 */
[----:B------:R-:W4:Y:S02]  /*a2e0*/  @!P0 SYNCS.PHASECHK.TRANS64 P0, [R0+URZ+0x88], R2 ;  /* 0x00008802000085a7 */ /* 0x000f2400080010ff */
[----:B----4-:R-:W-:Y:S05]  /*a2f0*/  @!P0 BRA `(.L_x_180) ;  /* 0xfffffffc00f08947 */ /* 0x010fea000383ffff */
[----:B------:R-:W-:Y:S05]  /*a300*/  BRA `(.L_x_88) ;  /* 0xffffffa400d07947 */ /* 0x000fea000383ffff */
.L_x_92:
[----:B------:R-:W-:Y:S07]  /*a310*/  MOV R0, UR7 ;  /* 0x0000000700007c02 */ /* 0x000fee0008000f00 */
.L_x_181:
[----:B-1----:R1:W2:Y:S02]  /*a320*/  SYNCS.PHASECHK.TRANS64.TRYWAIT P0, [R0+URZ+0x60], R14 ;  /* 0x0000600e000075a7 */ /* 0x0022a400080011ff */
[----:B--2---:R-:W-:Y:S05]  /*a330*/  @!P0 NANOSLEEP.SYNCS 0x989680 ;  /* 0x009896800000895d */ /* 0x004fea0003900000 */
[----:B------:R-:W2:Y:S02]  /*a340*/  @!P0 SYNCS.PHASECHK.TRANS64 P0, [R0+URZ+0x60], R14 ;  /* 0x0000600e000085a7 */ /* 0x000ea400080010ff */
[----:B--2---:R-:W-:Y:S05]  /*a350*/  @!P0 BRA `(.L_x_181) ;  /* 0xfffffffc00f08947 */ /* 0x004fea000383ffff */
[----:B------:R-:W-:Y:S05]  /*a360*/  BRA `(.L_x_182) ;  /* 0xffffffa800487947 */ /* 0x000fea000383ffff */
.L_x_93:
[----:B------:R-:W-:Y:S07]  /*a370*/  MOV R0, UR7 ;  /* 0x0000000700007c02 */ /* 0x000fee0008000f00 */
.L_x_183:
[----:B-1----:R1:W2:Y:S02]  /*a380*/  SYNCS.PHASECHK.TRANS64.TRYWAIT P0, [R0+URZ+0x68], R14 ;  /* 0x0000680e000075a7 */ /* 0x0022a400080011ff */
[----:B--2---:R-:W-:Y:S05]  /*a390*/  @!P0 NANOSLEEP.SYNCS 0x989680 ;  /* 0x009896800000895d */ /* 0x004fea0003900000 */
[----:B------:R-:W2:Y:S02]  /*a3a0*/  @!P0 SYNCS.PHASECHK.TRANS64 P0, [R0+URZ+0x68], R14 ;  /* 0x0000680e000085a7 */ /* 0x000ea400080010ff */
[----:B--2---:R-:W-:Y:S05]  /*a3b0*/  @!P0 BRA `(.L_x_183) ;  /* 0xfffffffc00f08947 */ /* 0x004fea000383ffff */
[----:B------:R-:W-:Y:S05]  /*a3c0*/  BRA `(.L_x_184) ;  /* 0xffffffa800a07947 */ /* 0x000fea000383ffff */
.L_x_94:
[----:B------:R-:W-:Y:S07]  /*a3d0*/  MOV R0, UR7 ;  /* 0x0000000700007c02 */ /* 0x000fee0008000f00 */
.L_x_185:
[----:B-1----:R1:W2:Y:S02]  /*a3e0*/  SYNCS.PHASECHK.TRANS64.TRYWAIT P0, [R0+URZ+0x70], R14 ;  /* 0x0000700e000075a7 */ /* 0x0022a400080011ff */
[----:B--2---:R-:W-:Y:S05]  /*a3f0*/  @!P0 NANOSLEEP.SYNCS 0x989680 ;  /* 0x009896800000895d */ /* 0x004fea0003900000 */
[----:B------:R-:W2:Y:S02]  /*a400*/  @!P0 SYNCS.PHASECHK.TRANS64 P0, [R0+URZ+0x70], R14 ;  /* 0x0000700e000085a7 */ /* 0x000ea400080010ff */
[----:B--2---:R-:W-:Y:S05]  /*a410*/  @!P0 BRA `(.L_x_185) ;  /* 0xfffffffc00f08947 */ /* 0x004fea000383ffff */
[----:B------:R-:W-:Y:S05]  /*a420*/  BRA `(.L_x_186) ;  /* 0xffffffa800fc7947 */ /* 0x000fea000383ffff */
.L_x_95:
[----:B------:R-:W-:Y:S07]  /*a430*/  MOV R0, UR7 ;  /* 0x0000000700007c02 */ /* 0x000fee0008000f00 */
.L_x_187:
[----:B-1----:R1:W2:Y:S02]  /*a440*/  SYNCS.PHASECHK.TRANS64.TRYWAIT P0, [R0+URZ+0x78], R14 ;  /* 0x0000780e000075a7 */ /* 0x0022a400080011ff */
[----:B--2---:R-:W-:Y:S05]  /*a450*/  @!P0 NANOSLEEP.SYNCS 0x989680 ;  /* 0x009896800000895d */ /* 0x004fea0003900000 */
[----:B------:R-:W2:Y:S02]  /*a460*/  @!P0 SYNCS.PHASECHK.TRANS64 P0, [R0+URZ+0x78], R14 ;  /* 0x0000780e000085a7 */ /* 0x000ea400080010ff */
[----:B--2---:R-:W-:Y:S05]  /*a470*/  @!P0 BRA `(.L_x_187) ;  /* 0xfffffffc00f08947 */ /* 0x004fea000383ffff */
[----:B------:R-:W-:Y:S05]  /*a480*/  BRA `(.L_x_188) ;  /* 0xffffffac009c7947 */ /* 0x000fea000383ffff */
.L_x_97:
[----:B------:R-:W-:-:S07]  /*a490*/  MOV R0, UR7 ;  /* 0x0000000700007c02 */ /* 0x000fce0008000f00 */
.L_x_189:
[----:B-1----:R1:W4:Y:S02]  /*a4a0*/  SYNCS.PHASECHK.TRANS64.TRYWAIT P0, [R0+URZ+0x60], R2 ;  /* 0x00006002000075a7 */ /* 0x00232400080011ff */
[----:B----4-:R-:W-:Y:S05]  /*a4b0*/  @!P0 NANOSLEEP.SYNCS 0x989680 ;  /* 0x009896800000895d */ /* 0x010fea0003900000 */
[----:B------:R-:W4:Y:S02]  /*a4c0*/  @!P0 SYNCS.PHASECHK.TRANS64 P0, [R0+URZ+0x60], R2 ;  /* 0x00006002000085a7 */ /* 0x000f2400080010ff */
[----:B----4-:R-:W-:Y:S05]  /*a4d0*/  @!P0 BRA `(.L_x_189) ;  /* 0xfffffffc00f08947 */ /* 0x010fea000383ffff */
[----:B------:R-:W-:Y:S05]  /*a4e0*/  BRA `(.L_x_190) ;  /* 0xffffffb000247947 */ /* 0x000fea000383ffff */
.L_x_98:
[----:B-1----:R-:W-:-:S07]  /*a4f0*/  MOV R0, UR7 ;  /* 0x0000000700007c02 */ /* 0x002fce0008000f00 */
.L_x_191:
[----:B-1----:R1:W4:Y:S02]  /*a500*/  SYNCS.PHASECHK.TRANS64.TRYWAIT P0, [R0+URZ+0x68], R2 ;  /* 0x00006802000075a7 */ /* 0x00232400080011ff */
[----:B----4-:R-:W-:Y:S05]  /*a510*/  @!P0 NANOSLEEP.SYNCS 0x989680 ;  /* 0x009896800000895d */ /* 0x010fea0003900000 */
[----:B------:R-:W4:Y:S02]  /*a520*/  @!P0 SYNCS.PHASECHK.TRANS64 P0, [R0+URZ+0x68], R2 ;  /* 0x00006802000085a7 */ /* 0x000f2400080010ff */
[----:B----4-:R-:W-:Y:S05]  /*a530*/  @!P0 BRA `(.L_x_191) ;  /* 0xfffffffc00f08947 */ /* 0x010fea000383ffff */
[----:B------:R-:W-:Y:S05]  /*a540*/  BRA `(.L_x_192) ;  /* 0xffffffb000147947 */ /* 0x000fea000383ffff */
.L_x_99:
[----:B-1----:R-:W-:-:S07]  /*a550*/  MOV R0, UR7 ;  /* 0x0000000700007c02 */ /* 0x002fce0008000f00 */
.L_x_193:
[----:B-1----:R1:W4:Y:S02]  /*a560*/  SYNCS.PHASECHK.TRANS64.TRYWAIT P0, [R0+URZ+0x70], R2 ;  /* 0x00007002000075a7 */ /* 0x00232400080011ff */
[----:B----4-:R-:W-:Y:S05]  /*a570*/  @!P0 NANOSLEEP.SYNCS 0x989680 ;  /* 0x009896800000895d */ /* 0x010fea0003900000 */
[----:B------:R-:W4:Y:S02]  /*a580*/  @!P0 SYNCS.PHASECHK.TRANS64 P0, [R0+URZ+0x70], R2 ;  /* 0x00007002000085a7 */ /* 0x000f2400080010ff */
[----:B----4-:R-:W-:Y:S05]  /*a590*/  @!P0 BRA `(.L_x_193) ;  /* 0xfffffffc00f08947 */ /* 0x010fea000383ffff */
[----:B------:R-:W-:Y:S05]  /*a5a0*/  BRA `(.L_x_194) ;  /* 0xffffffb000047947 */ /* 0x000fea000383ffff */
.L_x_101:
[----:B--2---:R2:W3:Y:S02]  /*a5b0*/  SYNCS.PHASECHK.TRANS64.TRYWAIT P0, [R0+URZ+0x90], R2 ;  /* 0x00009002000075a7 */ /* 0x0044e400080011ff */
[----:B---3--:R-:W-:Y:S05]  /*a5c0*/  @!P0 NANOSLEEP.SYNCS 0x989680 ;  /* 0x009896800000895d */ /* 0x008fea0003900000 */
[----:B------:R-:W3:Y:S02]  /*a5d0*/  @!P0 SYNCS.PHASECHK.TRANS64 P0, [R0+URZ+0x90], R2 ;  /* 0x00009002000085a7 */ /* 0x000ee400080010ff */
[----:B---3--:R-:W-:Y:S05]  /*a5e0*/  @!P0 BRA `(.L_x_101) ;  /* 0xfffffffc00f08947 */ /* 0x008fea000383ffff */
[----:B------:R-:W-:Y:S05]  /*a5f0*/  BRA `(.L_x_195) ;  /* 0xffffffb000e07947 */ /* 0x000fea000383ffff */
.L_x_112:
[----:B-1----:R-:W-:Y:S04]  /*a600*/  MOV R2, UR48 ;  /* 0x0000003000027c02 */ /* 0x002fe80008000f00 */
[----:B------:R1:W3:Y:S03]  /*a610*/  SYNCS.PHASECHK.TRANS64.TRYWAIT P1, [R2+URZ+0x40], R3 ;  /* 0x00004003020075a7 */ /* 0x0002e600080211ff */
[----:B---3--:R-:W-:Y:S05]  /*a620*/  @!P1 NANOSLEEP.SYNCS 0x989680 ;  /* 0x009896800000995d */ /* 0x008fea0003900000 */
[----:B------:R-:W3:Y:S02]  /*a630*/  @!P1 SYNCS.PHASECHK.TRANS64 P1, [R2+URZ+0x40], R3 ;  /* 0x00004003020095a7 */ /* 0x000ee400080210ff */
[----:B---3--:R-:W-:Y:S05]  /*a640*/  @!P1 BRA `(.L_x_112) ;  /* 0xfffffffc00ec9947 */ /* 0x008fea000383ffff */
[----:B------:R-:W-:Y:S05]  /*a650*/  BRA `(.L_x_111) ;  /* 0xffffffbc00ec7947 */ /* 0x000fea000383ffff */
.L_x_114:
[----:B-1----:R1:W4:Y:S02]  /*a660*/  SYNCS.PHASECHK.TRANS64.TRYWAIT P0, [R112+URZ+0xb0], R0 ;  /* 0x0000b000700075a7 */ /* 0x00232400080011ff */
[----:B----4-:R-:W-:Y:S05]  /*a670*/  @!P0 NANOSLEEP.SYNCS 0x989680 ;  /* 0x009896800000895d */ /* 0x010fea0003900000 */
[----:B------:R-:W4:Y:S02]  /*a680*/  @!P0 SYNCS.PHASECHK.TRANS64 P0, [R112+URZ+0xb0], R0 ;  /* 0x0000b000700085a7 */ /* 0x000f2400080010ff */
[----:B----4-:R-:W-:Y:S05]  /*a690*/  @!P0 BRA `(.L_x_114) ;  /* 0xfffffffc00f08947 */ /* 0x010fea000383ffff */
[----:B------:R-:W-:Y:S05]  /*a6a0*/  BRA `(.L_x_113) ;  /* 0xffffffc000147947 */ /* 0x000fea000383ffff */
.L_x_123:
[----:B--2---:R2:W4:Y:S02]  /*a6b0*/  SYNCS.PHASECHK.TRANS64.TRYWAIT P0, [R2+URZ+0x40], R0 ;  /* 0x00004000020075a7 */ /* 0x00452400080011ff */
[----:B----4-:R-:W-:Y:S05]  /*a6c0*/  @!P0 NANOSLEEP.SYNCS 0x989680 ;  /* 0x009896800000895d */ /* 0x010fea0003900000 */
[----:B------:R-:W4:Y:S02]  /*a6d0*/  @!P0 SYNCS.PHASECHK.TRANS64 P0, [R2+URZ+0x40], R0 ;  /* 0x00004000020085a7 */ /* 0x000f2400080010ff */
[----:B----4-:R-:W-:Y:S05]  /*a6e0*/  @!P0 BRA `(.L_x_123) ;  /* 0xfffffffc00f08947 */ /* 0x010fea000383ffff */
[----:B------:R-:W-:Y:S05]  /*a6f0*/  BRA `(.L_x_122) ;  /* 0xffffffcc00007947 */ /* 0x000fea000383ffff */
.L_x_131:
[----:B--2---:R2:W4:Y:S02]  /*a700*/  SYNCS.PHASECHK.TRANS64.TRYWAIT P0, [R0+URZ+0x40], R6 ;  /* 0x00004006000075a7 */ /* 0x00452400080011ff */
[----:B----4-:R-:W-:Y:S05]  /*a710*/  @!P0 NANOSLEEP.SYNCS 0x989680 ;  /* 0x009896800000895d */ /* 0x010fea0003900000 */
[----:B------:R-:W4:Y:S02]  /*a720*/  @!P0 SYNCS.PHASECHK.TRANS64 P0, [R0+URZ+0x40], R6 ;  /* 0x00004006000085a7 */ /* 0x000f2400080010ff */
[----:B----4-:R-:W-:Y:S05]  /*a730*/  @!P0 BRA `(.L_x_131) ;  /* 0xfffffffc00f08947 */ /* 0x010fea000383ffff */
[----:B------:R-:W-:Y:S05]  /*a740*/  BRA `(.L_x_130) ;  /* 0xffffffd800147947 */ /* 0x000fea000383ffff */
.L_x_139:
[----:B--2---:R2:W4:Y:S02]  /*a750*/  SYNCS.PHASECHK.TRANS64.TRYWAIT P0, [R0+URZ+0x40], R5 ;  /* 0x00004005000075a7 */ /* 0x00452400080011ff */
[----:B----4-:R-:W-:Y:S05]  /*a760*/  @!P0 NANOSLEEP.SYNCS 0x989680 ;  /* 0x009896800000895d */ /* 0x010fea0003900000 */
[----:B------:R-:W4:Y:S02]  /*a770*/  @!P0 SYNCS.PHASECHK.TRANS64 P0, [R0+URZ+0x40], R5 ;  /* 0x00004005000085a7 */ /* 0x000f2400080010ff */
[----:B----4-:R-:W-:Y:S05]  /*a780*/  @!P0 BRA `(.L_x_139) ;  /* 0xfffffffc00f08947 */ /* 0x010fea000383ffff */
[----:B------:R-:W-:Y:S05]  /*a790*/  BRA `(.L_x_138) ;  /* 0xffffffe400287947 */ /* 0x000fea000383ffff */
        .weak           $__internal_0_$__cuda_sm10x_tcgen05_guardrail_trap_col_being_dealloced_not_returned_by_alloc
        .type           $__internal_0_$__cuda_sm10x_tcgen05_guardrail_trap_col_being_dealloced_not_returned_by_alloc,@function
        .size           $__internal_0_$__cuda_sm10x_tcgen05_guardrail_trap_col_being_dealloced_not_returned_by_alloc,($__internal_1_$__cuda_sm10x_tcgen05_guardrail_trap_phase_invalid_during_alloc - $__internal_0_$__cuda_sm10x_tcgen05_guardrail_trap_col_being_dealloced_not_returned_by_alloc)
$__internal_0_$__cuda_sm10x_tcgen05_guardrail_trap_col_being_dealloced_not_returned_by_alloc:
[----:B------:R-:W-:Y:S05]  /*a7a0*/  BPT.TRAP 0x1 ;  /* 0x000000040000795c */ /* 0x000fea0000300000 */
[----:B------:R-:W-:-:S04]  /*a7b0*/  HFMA2 R3, -RZ, RZ, 0, 0 ;  /* 0x00000000ff037431 */ /* 0x000fc800000001ff */
[----:B------:R-:W-:Y:S05]  /*a7c0*/  RET.REL.NODEC R2 `(_ZN7cutlass13device_kernelINS_4gemm6kernel13GemmUniversalIN4cute5tupleIJiiiiEEENS1_10collective13CollectiveMmaINS1_35MainloopSm100TmaUmmaWarpSpecializedILi4ELi2ELi4ENS5_IJNS4_1CILi2EEENSA_ILi1EEESC_EEEEENS5_IJNSA_ILi128EEENSA_ILi256EEESF_EEENS_10bfloat16_tENS5_IJlSC_lEEESI_SJ_NS4_8TiledMMAINS4_8MMA_AtomIJNS4_26SM100_MMA_F16BF16_2x1SM_SSISI_SI_fLi128ELi256ELNS4_4UMMA5MajorE0ELSO_0ELNSN_7ScaleInE0ELSP_0EEEEEENS4_6LayoutINS5_IJSC_SC_SC_EEENS5_IJNSA_ILi0EEESU_SU_EEEEENS5_IJNS4_10UnderscoreESX_SX_EEEEENS4_18SM100_TMA_2SM_LOADENS4_14ComposedLayoutINS4_7SwizzleILi3ELi4ELi3EEENS4_18smem_ptr_flag_bitsILi16EEENSS_INS5_IJNSA_ILi8EEENSA_ILi64EEEEEENS5_IJS17_SC_EEEEEEEvNS4_8identityES10_S1B_vS1C_EENS_8epilogue10collective18CollectiveEpilogueINS1E_23Sm100TmaWarpSpecializedILi4ELi2ELi32ELb1ELb0EEEJNS5_IJS17_SG_SF_EEENS5_IJNSS_IS17_SC_EENSS_INS5_IJNSA_ILi32EEESB_EEENS5_IJSC_SF_EEEEEEEESI_SJ_SI_SJ_NS1E_6fusion15FusionCallbacksIS1I_NS1Q_17LinearCombinationISI_fSI_fLNS_15FloatRoundStyleE2EEES1J_S1P_JEEENS4_5SM1004TMEM4LOAD26SM100_TMEM_LOAD_32dp32b32xENS4_13SM90_TMA_LOADENS11_INS12_ILi2ELi4ELi3EEES15_NSS_INS5_IJS16_S1L_EEENS5_IJS1L_SC_EEEEEEENS4_39AutoVectorizingCopyWithAssumedAlignmentILi128EEENS4_14SM90_TMA_STOREES25_S27_S27_EEEvvEEEEvNT_6ParamsE) ;  /* 0xffffff58020c7950 */ /* 0x000fea0003c3ffff */
        .weak           $__internal_1_$__cuda_sm10x_tcgen05_guardrail_trap_phase_invalid_during_alloc
        .type           $__internal_1_$__cuda_sm10x_tcgen05_guardrail_trap_phase_invalid_during_alloc,@function
        .size           $__internal_1_$__cuda_sm10x_tcgen05_guardrail_trap_phase_invalid_during_alloc,($__internal_2_$__cuda_sm10x_tcgen05_guardrail_trap_unallocated_columns_being_dealloced - $__internal_1_$__cuda_sm10x_tcgen05_guardrail_trap_phase_invalid_during_alloc)
$__internal_1_$__cuda_sm10x_tcgen05_guardrail_trap_phase_invalid_during_alloc:
[----:B------:R-:W-:Y:S05]  /*a7d0*/  BPT.TRAP 0x1 ;  /* 0x000000040000795c */ /* 0x000fea0000300000 */
[----:B------:R-:W-:-:S04]  /*a7e0*/  MOV R3, 0x0 ;  /* 0x0000000000037802 */ /* 0x000fc80000000f00 */
[----:B------:R-:W-:Y:S05]  /*a7f0*/  RET.REL.NODEC R2 `(_ZN7cutlass13device_kernelINS_4gemm6kernel13GemmUniversalIN4cute5tupleIJiiiiEEENS1_10collective13CollectiveMmaINS1_35MainloopSm100TmaUmmaWarpSpecializedILi4ELi2ELi4ENS5_IJNS4_1CILi2EEENSA_ILi1EEESC_EEEEENS5_IJNSA_ILi128EEENSA_ILi256EEESF_EEENS_10bfloat16_tENS5_IJlSC_lEEESI_SJ_NS4_8TiledMMAINS4_8MMA_AtomIJNS4_26SM100_MMA_F16BF16_2x1SM_SSISI_SI_fLi128ELi256ELNS4_4UMMA5MajorE0ELSO_0ELNSN_7ScaleInE0ELSP_0EEEEEENS4_6LayoutINS5_IJSC_SC_SC_EEENS5_IJNSA_ILi0EEESU_SU_EEEEENS5_IJNS4_10UnderscoreESX_SX_EEEEENS4_18SM100_TMA_2SM_LOADENS4_14ComposedLayoutINS4_7SwizzleILi3ELi4ELi3EEENS4_18smem_ptr_flag_bitsILi16EEENSS_INS5_IJNSA_ILi8EEENSA_ILi64EEEEEENS5_IJS17_SC_EEEEEEEvNS4_8identityES10_S1B_vS1C_EENS_8epilogue10collective18CollectiveEpilogueINS1E_23Sm100TmaWarpSpecializedILi4ELi2ELi32ELb1ELb0EEEJNS5_IJS17_SG_SF_EEENS5_IJNSS_IS17_SC_EENSS_INS5_IJNSA_ILi32EEESB_EEENS5_IJSC_SF_EEEEEEEESI_SJ_SI_SJ_NS1E_6fusion15FusionCallbacksIS1I_NS1Q_17LinearCombinationISI_fSI_fLNS_15FloatRoundStyleE2EEES1J_S1P_JEEENS4_5SM1004TMEM4LOAD26SM100_TMEM_LOAD_32dp32b32xENS4_13SM90_TMA_LOADENS11_INS12_ILi2ELi4ELi3EEES15_NSS_INS5_IJS16_S1L_EEENS5_IJS1L_SC_EEEEEEENS4_39AutoVectorizingCopyWithAssumedAlignmentILi128EEENS4_14SM90_TMA_STOREES25_S27_S27_EEEvvEEEEvNT_6ParamsE) ;  /* 0xffffff5802007950 */ /* 0x000fea0003c3ffff */
        .weak           $__internal_2_$__cuda_sm10x_tcgen05_guardrail_trap_unallocated_columns_being_dealloced
        .type           $__internal_2_$__cuda_sm10x_tcgen05_guardrail_trap_unallocated_columns_being_dealloced,@function
        .size           $__internal_2_$__cuda_sm10x_tcgen05_guardrail_trap_unallocated_columns_being_dealloced,(.L_x_197 - $__internal_2_$__cuda_sm10x_tcgen05_guardrail_trap_unallocated_columns_being_dealloced)
$__internal_2_$__cuda_sm10x_tcgen05_guardrail_trap_unallocated_columns_being_dealloced:
[----:B------:R-:W-:Y:S05]  /*a800*/  BPT.TRAP 0x1 ;  /* 0x000000040000795c */ /* 0x000fea0000300000 */
[----:B------:R-:W-:-:S04]  /*a810*/  HFMA2 R3, -RZ, RZ, 0, 0 ;  /* 0x00000000ff037431 */ /* 0x000fc800000001ff */
[----:B------:R-:W-:Y:S05]  /*a820*/  RET.REL.NODEC R2 `(_ZN7cutlass13device_kernelINS_4gemm6kernel13GemmUniversalIN4cute5tupleIJiiiiEEENS1_10collective13CollectiveMmaINS1_35MainloopSm100TmaUmmaWarpSpecializedILi4ELi2ELi4ENS5_IJNS4_1CILi2EEENSA_ILi1EEESC_EEEEENS5_IJNSA_ILi128EEENSA_ILi256EEESF_EEENS_10bfloat16_tENS5_IJlSC_lEEESI_SJ_NS4_8TiledMMAINS4_8MMA_AtomIJNS4_26SM100_MMA_F16BF16_2x1SM_SSISI_SI_fLi128ELi256ELNS4_4UMMA5MajorE0ELSO_0ELNSN_7ScaleInE0ELSP_0EEEEEENS4_6LayoutINS5_IJSC_SC_SC_EEENS5_IJNSA_ILi0EEESU_SU_EEEEENS5_IJNS4_10UnderscoreESX_SX_EEEEENS4_18SM100_TMA_2SM_LOADENS4_14ComposedLayoutINS4_7SwizzleILi3ELi4ELi3EEENS4_18smem_ptr_flag_bitsILi16EEENSS_INS5_IJNSA_ILi8EEENSA_ILi64EEEEEENS5_IJS17_SC_EEEEEEEvNS4_8identityES10_S1B_vS1C_EENS_8epilogue10collective18CollectiveEpilogueINS1E_23Sm100TmaWarpSpecializedILi4ELi2ELi32ELb1ELb0EEEJNS5_IJS17_SG_SF_EEENS5_IJNSS_IS17_SC_EENSS_INS5_IJNSA_ILi32EEESB_EEENS5_IJSC_SF_EEEEEEEESI_SJ_SI_SJ_NS1E_6fusion15FusionCallbacksIS1I_NS1Q_17LinearCombinationISI_fSI_fLNS_15FloatRoundStyleE2EEES1J_S1P_JEEENS4_5SM1004TMEM4LOAD26SM100_TMEM_LOAD_32dp32b32xENS4_13SM90_TMA_LOADENS11_INS12_ILi2ELi4ELi3EEES15_NSS_INS5_IJS16_S1L_EEENS5_IJS1L_SC_EEEEEEENS4_39AutoVectorizingCopyWithAssumedAlignmentILi128EEENS4_14SM90_TMA_STOREES25_S27_S27_EEEvvEEEEvNT_6ParamsE) ;  /* 0xffffff5402f47950 */ /* 0x000fea0003c3ffff */
.L_x_196:
[----:B------:R-:W-:-:S00]  /*a830*/  BRA `(.L_x_196) ;  /* 0xfffffffc00fc7947 */ /* 0x000fc0000383ffff */
[----:B------:R-:W-:-:S00]  /*a840*/  NOP ;  /* 0x0000000000007918 */ /* 0x000fc00000000000 */
        /* <DEDUP_REMOVED lines=11> */
.L_x_197:


//--------------------- .nv.global.init           --------------------------
	.section	.nv.global.init,"aw",@progbits
.nv.global.init:
	.type		$str$27,@object
	.size		$str$27,($str$28 - $str$27)
$str$27:
        /*0000*/ 	.byte	0x28, 0x61, 0x64, 0x64, 0x72, 0x65, 0x73, 0x73, 0x20, 0x26, 0x20, 0x6d, 0x61, 0x73, 0x6b, 0x29
        /*0010*/ 	.byte	0x20, 0x3d, 0x3d, 0x20, 0x30, 0x00
	.type		$str$28,@object
	.size		$str$28,($str$26 - $str$28)
$str$28:
        /*0016*/ 	.byte	0x2f, 0x74, 0x6d, 0x70, 0x2f, 0x63, 0x75, 0x74, 0x6c, 0x61, 0x73, 0x73, 0x5f, 0x73, 0x77, 0x65
        /*0026*/ 	.byte	0x65, 0x70, 0x5f, 0x73, 0x72, 0x63, 0x2f, 0x69, 0x6e, 0x63, 0x6c, 0x75, 0x64, 0x65, 0x2f, 0x63
        /*0036*/ 	.byte	0x75, 0x74, 0x65, 0x2f, 0x70, 0x6f, 0x69, 0x6e, 0x74, 0x65, 0x72, 0x5f, 0x66, 0x6c, 0x61, 0x67
        /*0046*/ 	.byte	0x67, 0x65, 0x64, 0x2e, 0x68, 0x70, 0x70, 0x00
	.type		$str$26,@object
	.size		$str$26,($str$25 - $str$26)
$str$26:
        /*004e*/ 	.byte	0x2f, 0x74, 0x6d, 0x70, 0x2f, 0x63, 0x75, 0x74, 0x6c, 0x61, 0x73, 0x73, 0x5f, 0x73, 0x77, 0x65
        /*005e*/ 	.byte	0x65, 0x70, 0x5f, 0x73, 0x72, 0x63, 0x2f, 0x69, 0x6e, 0x63, 0x6c, 0x75, 0x64, 0x65, 0x2f, 0x63
        /*006e*/ 	.byte	0x75, 0x74, 0x65, 0x2f, 0x61, 0x74, 0x6f, 0x6d, 0x2f, 0x63, 0x6f, 0x70, 0x79, 0x5f, 0x74, 0x72
        /*007e*/ 	.byte	0x61, 0x69, 0x74, 0x73, 0x5f, 0x73, 0x6d, 0x31, 0x30, 0x30, 0x2e, 0x68, 0x70, 0x70, 0x00
	.type		$str$25,@object
	.size		$str$25,(__unnamed_1 - $str$25)
$str$25:
        /*008d*/ 	.byte	0x28, 0x28, 0x75, 0x69, 0x6e, 0x74, 0x33, 0x32, 0x5f, 0x74, 0x28, 0x74, 0x68, 0x72, 0x65, 0x61
        /*009d*/ 	.byte	0x64, 0x49, 0x64, 0x78, 0x2e, 0x78, 0x29, 0x20, 0x2f, 0x20, 0x33, 0x32, 0x29, 0x20, 0x25, 0x20
        /*00ad*/ 	.byte	0x34, 0x29, 0x20, 0x3d, 0x3d, 0x20, 0x28, 0x28, 0x28, 0x74, 0x6d, 0x65, 0x6d, 0x5f, 0x61, 0x64
        /*00bd*/ 	.byte	0x64, 0x72, 0x20, 0x3e, 0x3e, 0x20, 0x31, 0x36, 0x29, 0x20, 0x2f, 0x20, 0x33, 0x32, 0x29, 0x20
        /*00cd*/ 	.byte	0x25, 0x20, 0x34, 0x29, 0x00
	.type		__unnamed_1,@object
	.size		__unnamed_1,(__unnamed_2 - __unnamed_1)
__unnamed_1:
        /*00d2*/ 	.byte	0x61, 0x75, 0x74, 0x6f, 0x20, 0x63, 0x75, 0x74, 0x65, 0x3a, 0x3a, 0x61, 0x73, 0x5f, 0x70, 0x6f
        /* <DEDUP_REMOVED lines=24> */
        /*0262*/ 	.byte	0x43, 0x3c, 0x34, 0x30, 0x39, 0x36, 0x3e, 0x3e, 0x3e, 0x3e, 0x5d, 0x00
	.type		__unnamed_2,@object
	.size		__unnamed_2,(.L_2 - __unnamed_2)
__unnamed_2:
        /* <DEDUP_REMOVED lines=42> */
        /*050e*/ 	.byte	0x3e, 0x3e, 0x5d, 0x00
.L_2:


//--------------------- .nv.shared._ZN7cutlass13device_kernelINS_4gemm6kernel13GemmUniversalIN4cute5tupleIJiiiiEEENS1_10collective13CollectiveMmaINS1_35MainloopSm100TmaUmmaWarpSpecializedILi4ELi2ELi4ENS5_IJNS4_1CILi2EEENSA_ILi1EEESC_EEEEENS5_IJNSA_ILi128EEENSA_ILi256EEESF_EEENS_10bfloat16_tENS5_IJlSC_lEEESI_SJ_NS4_8TiledMMAINS4_8MMA_AtomIJNS4_26SM100_MMA_F16BF16_2x1SM_SSISI_SI_fLi128ELi256ELNS4_4UMMA5MajorE0ELSO_0ELNSN_7ScaleInE0ELSP_0EEEEEENS4_6LayoutINS5_IJSC_SC_SC_EEENS5_IJNSA_ILi0EEESU_SU_EEEEENS5_IJNS4_10UnderscoreESX_SX_EEEEENS4_18SM100_TMA_2SM_LOADENS4_14ComposedLayoutINS4_7SwizzleILi3ELi4ELi3EEENS4_18smem_ptr_flag_bitsILi16EEENSS_INS5_IJNSA_ILi8EEENSA_ILi64EEEEEENS5_IJS17_SC_EEEEEEEvNS4_8identityES10_S1B_vS1C_EENS_8epilogue10collective18CollectiveEpilogueINS1E_23Sm100TmaWarpSpecializedILi4ELi2ELi32ELb1ELb0EEEJNS5_IJS17_SG_SF_EEENS5_IJNSS_IS17_SC_EENSS_INS5_IJNSA_ILi32EEESB_EEENS5_IJSC_SF_EEEEEEEESI_SJ_SI_SJ_NS1E_6fusion15FusionCallbacksIS1I_NS1Q_17LinearCombinationISI_fSI_fLNS_15FloatRoundStyleE2EEES1J_S1P_JEEENS4_5SM1004TMEM4LOAD26SM100_TMEM_LOAD_32dp32b32xENS4_13SM90_TMA_LOADENS11_INS12_ILi2ELi4ELi3EEES15_NSS_INS5_IJS16_S1L_EEENS5_IJS1L_SC_EEEEEEENS4_39AutoVectorizingCopyWithAssumedAlignmentILi128EEENS4_14SM90_TMA_STOREES25_S27_S27_EEEvvEEEEvNT_6ParamsE --------------------------
	.section	.nv.shared._ZN7cutlass13device_kernelINS_4gemm6kernel13GemmUniversalIN4cute5tupleIJiiiiEEENS1_10collective13CollectiveMmaINS1_35MainloopSm100TmaUmmaWarpSpecializedILi4ELi2ELi4ENS5_IJNS4_1CILi2EEENSA_ILi1EEESC_EEEEENS5_IJNSA_ILi128EEENSA_ILi256EEESF_EEENS_10bfloat16_tENS5_IJlSC_lEEESI_SJ_NS4_8TiledMMAINS4_8MMA_AtomIJNS4_26SM100_MMA_F16BF16_2x1SM_SSISI_SI_fLi128ELi256ELNS4_4UMMA5MajorE0ELSO_0ELNSN_7ScaleInE0ELSP_0EEEEEENS4_6LayoutINS5_IJSC_SC_SC_EEENS5_IJNSA_ILi0EEESU_SU_EEEEENS5_IJNS4_10UnderscoreESX_SX_EEEEENS4_18SM100_TMA_2SM_LOADENS4_14ComposedLayoutINS4_7SwizzleILi3ELi4ELi3EEENS4_18smem_ptr_flag_bitsILi16EEENSS_INS5_IJNSA_ILi8EEENSA_ILi64EEEEEENS5_IJS17_SC_EEEEEEEvNS4_8identityES10_S1B_vS1C_EENS_8epilogue10collective18CollectiveEpilogueINS1E_23Sm100TmaWarpSpecializedILi4ELi2ELi32ELb1ELb0EEEJNS5_IJS17_SG_SF_EEENS5_IJNSS_IS17_SC_EENSS_INS5_IJNSA_ILi32EEESB_EEENS5_IJSC_SF_EEEEEEEESI_SJ_SI_SJ_NS1E_6fusion15FusionCallbacksIS1I_NS1Q_17LinearCombinationISI_fSI_fLNS_15FloatRoundStyleE2EEES1J_S1P_JEEENS4_5SM1004TMEM4LOAD26SM100_TMEM_LOAD_32dp32b32xENS4_13SM90_TMA_LOADENS11_INS12_ILi2ELi4ELi3EEES15_NSS_INS5_IJS16_S1L_EEENS5_IJS1L_SC_EEEEEEENS4_39AutoVectorizingCopyWithAssumedAlignmentILi128EEENS4_14SM90_TMA_STOREES25_S27_S27_EEEvvEEEEvNT_6ParamsE,"aw",@nobits
	.sectionflags	@""
	.align	16
	.zero		1024


//--------------------- .nv.shared.reserved.0     --------------------------
	.section	.nv.shared.reserved.0,"aw",@nobits
	.weak		__nv_reservedSMEM_offset_0_alias
	.size		__nv_reservedSMEM_offset_0_alias, 0, 64
	.other		__nv_reservedSMEM_offset_0_alias,@"STO_CUDA_RESERVED_SHARED STV_DEFAULT"
__nv_reservedSMEM_offset_0_alias:
	.zero		0
.nv.shared.reserved.0:
	.zero		64
	.weak		__nv_reservedSMEM_tcgen05_partition
	.type		__nv_reservedSMEM_tcgen05_partition,@object
	.size		__nv_reservedSMEM_tcgen05_partition,(.L_0 - __nv_reservedSMEM_tcgen05_partition)
__nv_reservedSMEM_tcgen05_partition:
	.zero		32
.L_0:


//--------------------- .nv.global                --------------------------
	.section	.nv.global,"aw",@nobits
.nv.global:
	.type		_ZN39_INTERNAL_b3aa695e_4_k_cu_479433cf_83054cute1_E,@object
	.size		_ZN39_INTERNAL_b3aa695e_4_k_cu_479433cf_83054cute1_E,(_ZN39_INTERNAL_b3aa695e_4_k_cu_479433cf_83054cuda3std3__45__cpo6cbeginE - _ZN39_INTERNAL_b3aa695e_4_k_cu_479433cf_83054cute1_E)
_ZN39_INTERNAL_b3aa695e_4_k_cu_479433cf_83054cute1_E:
	.zero		1
	.type		_ZN39_INTERNAL_b3aa695e_4_k_cu_479433cf_83054cuda3std3__45__cpo6cbeginE,@object
	.size		_ZN39_INTERNAL_b3aa695e_4_k_cu_479433cf_83054cuda3std3__45__cpo6cbeginE,(_ZN39_INTERNAL_b3aa695e_4_k_cu_479433cf_83054cuda3std3__48in_placeE - _ZN39_INTERNAL_b3aa695e_4_k_cu_479433cf_83054cuda3std3__45__cpo6cbeginE)
_ZN39_INTERNAL_b3aa695e_4_k_cu_479433cf_83054cuda3std3__45__cpo6cbeginE:
	.zero		1
	.type		_ZN39_INTERNAL_b3aa695e_4_k_cu_479433cf_83054cuda3std3__48in_placeE,@object
	.size		_ZN39_INTERNAL_b3aa695e_4_k_cu_479433cf_83054cuda3std3__48in_placeE,(_ZN39_INTERNAL_b3aa695e_4_k_cu_479433cf_83054cuda3std6ranges3__45__cpo9iter_moveE - _ZN39_INTERNAL_b3aa695e_4_k_cu_479433cf_83054cuda3std3__48in_placeE)
_ZN39_INTERNAL_b3aa695e_4_k_cu_479433cf_83054cuda3std3__48in_placeE:
	.zero		1
	.type		_ZN39_INTERNAL_b3aa695e_4_k_cu_479433cf_83054cuda3std6ranges3__45__cpo9iter_moveE,@object
	.size		_ZN39_INTERNAL_b3aa695e_4_k_cu_479433cf_83054cuda3std6ranges3__45__cpo9iter_moveE,(_ZN39_INTERNAL_b3aa695e_4_k_cu_479433cf_83054cuda3std3__45__cpo5beginE - _ZN39_INTERNAL_b3aa695e_4_k_cu_479433cf_83054cuda3std6ranges3__45__cpo9iter_moveE)
_ZN39_INTERNAL_b3aa695e_4_k_cu_479433cf_83054cuda3std6ranges3__45__cpo9iter_moveE:
	.zero		1
	.type		_ZN39_INTERNAL_b3aa695e_4_k_cu_479433cf_83054cuda3std3__45__cpo5beginE,@object
	.size		_ZN39_INTERNAL_b3aa695e_4_k_cu_479433cf_83054cuda3std3__45__cpo5beginE,(_ZN39_INTERNAL_b3aa695e_4_k_cu_479433cf_83054cuda3std3__441_GLOBAL__N__b3aa695e_4_k_cu_479433cf_83056ignoreE - _ZN39_INTERNAL_b3aa695e_4_k_cu_479433cf_83054cuda3std3__45__cpo5beginE)
_ZN39_INTERNAL_b3aa695e_4_k_cu_479433cf_83054cuda3std3__45__cpo5beginE:
	.zero		1
	.type		_ZN39_INTERNAL_b3aa695e_4_k_cu_479433cf_83054cuda3std3__441_GLOBAL__N__b3aa695e_4_k_cu_479433cf_83056ignoreE,@object
	.size		_ZN39_INTERNAL_b3aa695e_4_k_cu_479433cf_83054cuda3std3__441_GLOBAL__N__b3aa695e_4_k_cu_479433cf_83056ignoreE,(_ZN39_INTERNAL_b3aa695e_4_k_cu_479433cf_83054cute7productE - _ZN39_INTERNAL_b3aa695e_4_k_cu_479433cf_83054cuda3std3__441_GLOBAL__N__b3aa695e_4_k_cu_479433cf_83056ignoreE)
_ZN39_INTERNAL_b3aa695e_4_k_cu_479433cf_83054cuda3std3__441_GLOBAL__N__b3aa695e_4_k_cu_479433cf_83056ignoreE:
	.zero		1
	.type		_ZN39_INTERNAL_b3aa695e_4_k_cu_479433cf_83054cute7productE,@object
	.size		_ZN39_INTERNAL_b3aa695e_4_k_cu_479433cf_83054cute7productE,(_ZN39_INTERNAL_b3aa695e_4_k_cu_479433cf_83054cuda3std3__45__cpo3endE - _ZN39_INTERNAL_b3aa695e_4_k_cu_479433cf_83054cute7productE)
_ZN39_INTERNAL_b3aa695e_4_k_cu_479433cf_83054cute7productE:
	.zero		1
	.type		_ZN39_INTERNAL_b3aa695e_4_k_cu_479433cf_83054cuda3std3__45__cpo3endE,@object
	.size		_ZN39_INTERNAL_b3aa695e_4_k_cu_479433cf_83054cuda3std3__45__cpo3endE,(_ZN39_INTERNAL_b3aa695e_4_k_cu_479433cf_83054cuda3std3__419piecewise_constructE - _ZN39_INTERNAL_b3aa695e_4_k_cu_479433cf_83054cuda3std3__45__cpo3endE)
_ZN39_INTERNAL_b3aa695e_4_k_cu_479433cf_83054cuda3std3__45__cpo3endE:
	.zero		1
	.type		_ZN39_INTERNAL_b3aa695e_4_k_cu_479433cf_83054cuda3std3__419piecewise_constructE,@object
	.size		_ZN39_INTERNAL_b3aa695e_4_k_cu_479433cf_83054cuda3std3__419piecewise_constructE,(_ZN39_INTERNAL_b3aa695e_4_k_cu_479433cf_83054cuda3std3__45__cpo4cendE - _ZN39_INTERNAL_b3aa695e_4_k_cu_479433cf_83054cuda3std3__419piecewise_constructE)
_ZN39_INTERNAL_b3aa695e_4_k_cu_479433cf_83054cuda3std3__419piecewise_constructE:
	.zero		1
	.type		_ZN39_INTERNAL_b3aa695e_4_k_cu_479433cf_83054cuda3std3__45__cpo4cendE,@object
	.size		_ZN39_INTERNAL_b3aa695e_4_k_cu_479433cf_83054cuda3std3__45__cpo4cendE,(_ZN39_INTERNAL_b3aa695e_4_k_cu_479433cf_83054cuda3std6ranges3__45__cpo4swapE - _ZN39_INTERNAL_b3aa695e_4_k_cu_479433cf_83054cuda3std3__45__cpo4cendE)
_ZN39_INTERNAL_b3aa695e_4_k_cu_479433cf_83054cuda3std3__45__cpo4cendE:
	.zero		1
	.type		_ZN39_INTERNAL_b3aa695e_4_k_cu_479433cf_83054cuda3std6ranges3__45__cpo4swapE,@object
	.size		_ZN39_INTERNAL_b3aa695e_4_k_cu_479433cf_83054cuda3std6ranges3__45__cpo4swapE,(.L_10 - _ZN39_INTERNAL_b3aa695e_4_k_cu_479433cf_83054cuda3std6ranges3__45__cpo4swapE)
_ZN39_INTERNAL_b3aa695e_4_k_cu_479433cf_83054cuda3std6ranges3__45__cpo4swapE:
	.zero		1
.L_10:


//--------------------- .nv.constant0._ZN7cutlass13device_kernelINS_4gemm6kernel13GemmUniversalIN4cute5tupleIJiiiiEEENS1_10collective13CollectiveMmaINS1_35MainloopSm100TmaUmmaWarpSpecializedILi4ELi2ELi4ENS5_IJNS4_1CILi2EEENSA_ILi1EEESC_EEEEENS5_IJNSA_ILi128EEENSA_ILi256EEESF_EEENS_10bfloat16_tENS5_IJlSC_lEEESI_SJ_NS4_8TiledMMAINS4_8MMA_AtomIJNS4_26SM100_MMA_F16BF16_2x1SM_SSISI_SI_fLi128ELi256ELNS4_4UMMA5MajorE0ELSO_0ELNSN_7ScaleInE0ELSP_0EEEEEENS4_6LayoutINS5_IJSC_SC_SC_EEENS5_IJNSA_ILi0EEESU_SU_EEEEENS5_IJNS4_10UnderscoreESX_SX_EEEEENS4_18SM100_TMA_2SM_LOADENS4_14ComposedLayoutINS4_7SwizzleILi3ELi4ELi3EEENS4_18smem_ptr_flag_bitsILi16EEENSS_INS5_IJNSA_ILi8EEENSA_ILi64EEEEEENS5_IJS17_SC_EEEEEEEvNS4_8identityES10_S1B_vS1C_EENS_8epilogue10collective18CollectiveEpilogueINS1E_23Sm100TmaWarpSpecializedILi4ELi2ELi32ELb1ELb0EEEJNS5_IJS17_SG_SF_EEENS5_IJNSS_IS17_SC_EENSS_INS5_IJNSA_ILi32EEESB_EEENS5_IJSC_SF_EEEEEEEESI_SJ_SI_SJ_NS1E_6fusion15FusionCallbacksIS1I_NS1Q_17LinearCombinationISI_fSI_fLNS_15FloatRoundStyleE2EEES1J_S1P_JEEENS4_5SM1004TMEM4LOAD26SM100_TMEM_LOAD_32dp32b32xENS4_13SM90_TMA_LOADENS11_INS12_ILi2ELi4ELi3EEES15_NSS_INS5_IJS16_S1L_EEENS5_IJS1L_SC_EEEEEEENS4_39AutoVectorizingCopyWithAssumedAlignmentILi128EEENS4_14SM90_TMA_STOREES25_S27_S27_EEEvvEEEEvNT_6ParamsE --------------------------
	.section	.nv.constant0._ZN7cutlass13device_kernelINS_4gemm6kernel13GemmUniversalIN4cute5tupleIJiiiiEEENS1_10collective13CollectiveMmaINS1_35MainloopSm100TmaUmmaWarpSpecializedILi4ELi2ELi4ENS5_IJNS4_1CILi2EEENSA_ILi1EEESC_EEEEENS5_IJNSA_ILi128EEENSA_ILi256EEESF_EEENS_10bfloat16_tENS5_IJlSC_lEEESI_SJ_NS4_8TiledMMAINS4_8MMA_AtomIJNS4_26SM100_MMA_F16BF16_2x1SM_SSISI_SI_fLi128ELi256ELNS4_4UMMA5MajorE0ELSO_0ELNSN_7ScaleInE0ELSP_0EEEEEENS4_6LayoutINS5_IJSC_SC_SC_EEENS5_IJNSA_ILi0EEESU_SU_EEEEENS5_IJNS4_10UnderscoreESX_SX_EEEEENS4_18SM100_TMA_2SM_LOADENS4_14ComposedLayoutINS4_7SwizzleILi3ELi4ELi3EEENS4_18smem_ptr_flag_bitsILi16EEENSS_INS5_IJNSA_ILi8EEENSA_ILi64EEEEEENS5_IJS17_SC_EEEEEEEvNS4_8identityES10_S1B_vS1C_EENS_8epilogue10collective18CollectiveEpilogueINS1E_23Sm100TmaWarpSpecializedILi4ELi2ELi32ELb1ELb0EEEJNS5_IJS17_SG_SF_EEENS5_IJNSS_IS17_SC_EENSS_INS5_IJNSA_ILi32EEESB_EEENS5_IJSC_SF_EEEEEEEESI_SJ_SI_SJ_NS1E_6fusion15FusionCallbacksIS1I_NS1Q_17LinearCombinationISI_fSI_fLNS_15FloatRoundStyleE2EEES1J_S1P_JEEENS4_5SM1004TMEM4LOAD26SM100_TMEM_LOAD_32dp32b32xENS4_13SM90_TMA_LOADENS11_INS12_ILi2ELi4ELi3EEES15_NSS_INS5_IJS16_S1L_EEENS5_IJS1L_SC_EEEEEEENS4_39AutoVectorizingCopyWithAssumedAlignmentILi128EEENS4_14SM90_TMA_STOREES25_S27_S27_EEEvvEEEEvNT_6ParamsE,"a",@progbits
	.sectionflags	@""
	.align	4
.nv.constant0._ZN7cutlass13device_kernelINS_4gemm6kernel13GemmUniversalIN4cute5tupleIJiiiiEEENS1_10collective13CollectiveMmaINS1_35MainloopSm100TmaUmmaWarpSpecializedILi4ELi2ELi4ENS5_IJNS4_1CILi2EEENSA_ILi1EEESC_EEEEENS5_IJNSA_ILi128EEENSA_ILi256EEESF_EEENS_10bfloat16_tENS5_IJlSC_lEEESI_SJ_NS4_8TiledMMAINS4_8MMA_AtomIJNS4_26SM100_MMA_F16BF16_2x1SM_SSISI_SI_fLi128ELi256ELNS4_4UMMA5MajorE0ELSO_0ELNSN_7ScaleInE0ELSP_0EEEEEENS4_6LayoutINS5_IJSC_SC_SC_EEENS5_IJNSA_ILi0EEESU_SU_EEEEENS5_IJNS4_10UnderscoreESX_SX_EEEEENS4_18SM100_TMA_2SM_LOADENS4_14ComposedLayoutINS4_7SwizzleILi3ELi4ELi3EEENS4_18smem_ptr_flag_bitsILi16EEENSS_INS5_IJNSA_ILi8EEENSA_ILi64EEEEEENS5_IJS17_SC_EEEEEEEvNS4_8identityES10_S1B_vS1C_EENS_8epilogue10collective18CollectiveEpilogueINS1E_23Sm100TmaWarpSpecializedILi4ELi2ELi32ELb1ELb0EEEJNS5_IJS17_SG_SF_EEENS5_IJNSS_IS17_SC_EENSS_INS5_IJNSA_ILi32EEESB_EEENS5_IJSC_SF_EEEEEEEESI_SJ_SI_SJ_NS1E_6fusion15FusionCallbacksIS1I_NS1Q_17LinearCombinationISI_fSI_fLNS_15FloatRoundStyleE2EEES1J_S1P_JEEENS4_5SM1004TMEM4LOAD26SM100_TMEM_LOAD_32dp32b32xENS4_13SM90_TMA_LOADENS11_INS12_ILi2ELi4ELi3EEES15_NSS_INS5_IJS16_S1L_EEENS5_IJS1L_SC_EEEEEEENS4_39AutoVectorizingCopyWithAssumedAlignmentILi128EEENS4_14SM90_TMA_STOREES25_S27_S27_EEEvvEEEEvNT_6ParamsE:
	.zero		2944


//--------------------- SYMBOLS --------------------------

	.type		.nv.reservedSmem.offset0,@object
	.size		.nv.reservedSmem.offset0,0x4
	.type		.nv.reservedSmem.cap,@object
	.size		.nv.reservedSmem.cap,0x4
	.type		__assertfail,@function
